// auto-generated by cutlass_sweep.gemm — config: {"arch": "sm_90", "cluster_m": 1, "cluster_n": 1, "dtype": "tf32", "dtype_b": "tf32", "layout": "nt", "stages": 2, "tile_k": 32, "tile_m": 128, "tile_n": 64}
#include "cutlass/cutlass.h"
#include "cutlass/gemm/collective/collective_builder.hpp"
#include "cutlass/gemm/device/gemm_universal_adapter.h"
#include "cutlass/gemm/kernel/gemm_universal.hpp"
#include "cutlass/epilogue/collective/collective_builder.hpp"

using ElemA = cutlass::tfloat32_t;
using ElemB = cutlass::tfloat32_t;
using ElemCD = cutlass::tfloat32_t;
using Acc  = float;
using TileShape    = cute::Shape<cute::_128, cute::_64, cute::_32>;
using ClusterShape = cute::Shape<cute::_1, cute::_1, cute::_1>;

using CollectiveEpilogue = typename cutlass::epilogue::collective::CollectiveBuilder<
    cutlass::arch::Sm90, cutlass::arch::OpClassTensorOp,
    TileShape, ClusterShape,
    cutlass::epilogue::collective::EpilogueTileAuto,
    Acc, Acc,
    ElemCD, cutlass::layout::RowMajor, 128 / cutlass::sizeof_bits<ElemCD>::value,
    ElemCD, cutlass::layout::RowMajor, 128 / cutlass::sizeof_bits<ElemCD>::value,
    cutlass::epilogue::collective::EpilogueScheduleAuto
  >::CollectiveOp;

using CollectiveMainloop = typename cutlass::gemm::collective::CollectiveBuilder<
    cutlass::arch::Sm90, cutlass::arch::OpClassTensorOp,
    ElemA, cutlass::layout::RowMajor, 128 / cutlass::sizeof_bits<ElemA>::value,
    ElemB, cutlass::layout::ColumnMajor, 128 / cutlass::sizeof_bits<ElemB>::value,
    Acc,
    TileShape, ClusterShape,
    cutlass::gemm::collective::StageCount<2>,
    cutlass::gemm::collective::KernelScheduleAuto
  >::CollectiveOp;

using GemmKernel = cutlass::gemm::kernel::GemmUniversal<
    cute::Shape<int,int,int,int>,
    CollectiveMainloop,
    CollectiveEpilogue
>;
using Gemm = cutlass::gemm::device::GemmUniversalAdapter<GemmKernel>;

// Force the device kernel symbol into the cubin without needing a host main.
auto* _anchor = &cutlass::device_kernel<GemmKernel>;


// ===== COMPILED SASS (sm_90a) =====

	.target	sm_90a

	.elftype	@"ET_EXEC"


//--------------------- .note.nv.tkinfo           --------------------------
	.section	.note.nv.tkinfo,"",@"SHT_NOTE"
	.sectionflags	@"SHF_NOTE_NV_TKINFO"
	.tkinfo
        /*0018*/ 	.word	0x00000002
        /*0030*/ 	.string	""
        /*0030*/ 	.string	"ptxas"
        /*0030*/ 	.string	"Cuda compilation tools, release 13.0, V13.0.88"
        /*0030*/ 	.string	"Build cuda_13.0.r13.0/compiler.36424714_0"
        /*0030*/ 	.string	"-arch sm_90a -m 64 "



//--------------------- .note.nv.cuinfo           --------------------------
	.section	.note.nv.cuinfo,"",@"SHT_NOTE"
	.sectionflags	@"SHF_NOTE_NV_CUINFO"
        /*0018*/ 	.short	0x0002
        /*001a*/ 	.short	0x005a
        /*001c*/ 	.short	0x0082
	.zero		2


//--------------------- .nv.info                  --------------------------
	.section	.nv.info,"",@"SHT_CUDA_INFO"
	.align	4


	//----- nvinfo : EIATTR_REGCOUNT
	.align		4
        /*0000*/ 	.byte	0x04, 0x2f
        /*0002*/ 	.short	(.L_15 - .L_14)
	.align		4
.L_14:
        /*0004*/ 	.word	index@(_ZN7cutlass13device_kernelINS_4gemm6kernel13GemmUniversalIN4cute5tupleIJiiiiEEENS1_10collective13CollectiveMmaINS1_34MainloopSm90TmaGmmaWarpSpecializedILi2ENS5_IJNS4_1CILi1EEESB_SB_EEENS1_35KernelTmaWarpSpecializedCooperativeEEENS5_IJNSA_ILi128EEENSA_ILi64EEENSA_ILi32EEEEEENS_10tfloat32_tENS5_IJlSB_lEEESJ_SK_NS4_8TiledMMAINS4_8MMA_AtomIJNS4_4SM904GMMA29MMA_64x64x8_F32TF32TF32_SS_TNILNSO_7ScaleInE1ELSQ_1EEEEEENS4_6LayoutINS5_IJNSA_ILi2EEESB_SB_EEENS5_IJSB_NSA_ILi0EEESW_EEEEENS5_IJNS4_10UnderscoreESZ_SZ_EEEEENS4_13SM90_TMA_LOADENS4_14ComposedLayoutINS4_7SwizzleILi3ELi4ELi3EEENS4_18smem_ptr_flag_bitsILi32EEENST_INS5_IJNSA_ILi8EEESH_EEENS5_IJSH_SB_EEEEEEEvNS4_8identityES12_S1C_vS1D_EENS_8epilogue10collective6detail29Sm90TmaWarpSpecializedAdapterINS1G_15DefaultEpilogueISJ_SK_SK_NS1F_6thread17LinearCombinationISJ_Li1EffLNS1K_9ScaleType4KindE0ELNS_15FloatRoundStyleE2ESJ_EENS1_15EpilogueDefaultEEEEEvvEEEEvNT_6ParamsE)
        /*0008*/ 	.word	0x000000a8


	//----- nvinfo : EIATTR_FRAME_SIZE
	.align		4
.L_15:
        /*000c*/ 	.byte	0x04, 0x11
        /*000e*/ 	.short	(.L_17 - .L_16)
	.align		4
.L_16:
        /*0010*/ 	.word	index@(_ZN7cutlass13device_kernelINS_4gemm6kernel13GemmUniversalIN4cute5tupleIJiiiiEEENS1_10collective13CollectiveMmaINS1_34MainloopSm90TmaGmmaWarpSpecializedILi2ENS5_IJNS4_1CILi1EEESB_SB_EEENS1_35KernelTmaWarpSpecializedCooperativeEEENS5_IJNSA_ILi128EEENSA_ILi64EEENSA_ILi32EEEEEENS_10tfloat32_tENS5_IJlSB_lEEESJ_SK_NS4_8TiledMMAINS4_8MMA_AtomIJNS4_4SM904GMMA29MMA_64x64x8_F32TF32TF32_SS_TNILNSO_7ScaleInE1ELSQ_1EEEEEENS4_6LayoutINS5_IJNSA_ILi2EEESB_SB_EEENS5_IJSB_NSA_ILi0EEESW_EEEEENS5_IJNS4_10UnderscoreESZ_SZ_EEEEENS4_13SM90_TMA_LOADENS4_14ComposedLayoutINS4_7SwizzleILi3ELi4ELi3EEENS4_18smem_ptr_flag_bitsILi32EEENST_INS5_IJNSA_ILi8EEESH_EEENS5_IJSH_SB_EEEEEEEvNS4_8identityES12_S1C_vS1D_EENS_8epilogue10collective6detail29Sm90TmaWarpSpecializedAdapterINS1G_15DefaultEpilogueISJ_SK_SK_NS1F_6thread17LinearCombinationISJ_Li1EffLNS1K_9ScaleType4KindE0ELNS_15FloatRoundStyleE2ESJ_EENS1_15EpilogueDefaultEEEEEvvEEEEvNT_6ParamsE)
        /*0014*/ 	.word	0x00000000


	//----- nvinfo : EIATTR_MIN_STACK_SIZE
	.align		4
.L_17:
        /*0018*/ 	.byte	0x04, 0x12
        /*001a*/ 	.short	(.L_19 - .L_18)
	.align		4
.L_18:
        /*001c*/ 	.word	index@(_ZN7cutlass13device_kernelINS_4gemm6kernel13GemmUniversalIN4cute5tupleIJiiiiEEENS1_10collective13CollectiveMmaINS1_34MainloopSm90TmaGmmaWarpSpecializedILi2ENS5_IJNS4_1CILi1EEESB_SB_EEENS1_35KernelTmaWarpSpecializedCooperativeEEENS5_IJNSA_ILi128EEENSA_ILi64EEENSA_ILi32EEEEEENS_10tfloat32_tENS5_IJlSB_lEEESJ_SK_NS4_8TiledMMAINS4_8MMA_AtomIJNS4_4SM904GMMA29MMA_64x64x8_F32TF32TF32_SS_TNILNSO_7ScaleInE1ELSQ_1EEEEEENS4_6LayoutINS5_IJNSA_ILi2EEESB_SB_EEENS5_IJSB_NSA_ILi0EEESW_EEEEENS5_IJNS4_10UnderscoreESZ_SZ_EEEEENS4_13SM90_TMA_LOADENS4_14ComposedLayoutINS4_7SwizzleILi3ELi4ELi3EEENS4_18smem_ptr_flag_bitsILi32EEENST_INS5_IJNSA_ILi8EEESH_EEENS5_IJSH_SB_EEEEEEEvNS4_8identityES12_S1C_vS1D_EENS_8epilogue10collective6detail29Sm90TmaWarpSpecializedAdapterINS1G_15DefaultEpilogueISJ_SK_SK_NS1F_6thread17LinearCombinationISJ_Li1EffLNS1K_9ScaleType4KindE0ELNS_15FloatRoundStyleE2ESJ_EENS1_15EpilogueDefaultEEEEEvvEEEEvNT_6ParamsE)
        /*0020*/ 	.word	0x00000000
.L_19:


//--------------------- .nv.compat                --------------------------
	.section	.nv.compat,"",@"SHT_CUDA_COMPAT_INFO"
	.align	4
        /*0000*/ 	.byte	0x02, 0x09, 0x01, 0x00, 0x02, 0x02, 0x04, 0x00, 0x02, 0x05, 0x05, 0x00, 0x03, 0x07, 0x01, 0x01
        /*0010*/ 	.byte	0x02, 0x03, 0x01, 0x00, 0x02, 0x06, 0x01, 0x00, 0x04, 0x0b, 0x08, 0x00, 0x00, 0x00, 0x00, 0x00
        /*0020*/ 	.byte	0x00, 0x00, 0x00, 0x00


//--------------------- .nv.info._ZN7cutlass13device_kernelINS_4gemm6kernel13GemmUniversalIN4cute5tupleIJiiiiEEENS1_10collective13CollectiveMmaINS1_34MainloopSm90TmaGmmaWarpSpecializedILi2ENS5_IJNS4_1CILi1EEESB_SB_EEENS1_35KernelTmaWarpSpecializedCooperativeEEENS5_IJNSA_ILi128EEENSA_ILi64EEENSA_ILi32EEEEEENS_10tfloat32_tENS5_IJlSB_lEEESJ_SK_NS4_8TiledMMAINS4_8MMA_AtomIJNS4_4SM904GMMA29MMA_64x64x8_F32TF32TF32_SS_TNILNSO_7ScaleInE1ELSQ_1EEEEEENS4_6LayoutINS5_IJNSA_ILi2EEESB_SB_EEENS5_IJSB_NSA_ILi0EEESW_EEEEENS5_IJNS4_10UnderscoreESZ_SZ_EEEEENS4_13SM90_TMA_LOADENS4_14ComposedLayoutINS4_7SwizzleILi3ELi4ELi3EEENS4_18smem_ptr_flag_bitsILi32EEENST_INS5_IJNSA_ILi8EEESH_EEENS5_IJSH_SB_EEEEEEEvNS4_8identityES12_S1C_vS1D_EENS_8epilogue10collective6detail29Sm90TmaWarpSpecializedAdapterINS1G_15DefaultEpilogueISJ_SK_SK_NS1F_6thread17LinearCombinationISJ_Li1EffLNS1K_9ScaleType4KindE0ELNS_15FloatRoundStyleE2ESJ_EENS1_15EpilogueDefaultEEEEEvvEEEEvNT_6ParamsE --------------------------
	.section	.nv.info._ZN7cutlass13device_kernelINS_4gemm6kernel13GemmUniversalIN4cute5tupleIJiiiiEEENS1_10collective13CollectiveMmaINS1_34MainloopSm90TmaGmmaWarpSpecializedILi2ENS5_IJNS4_1CILi1EEESB_SB_EEENS1_35KernelTmaWarpSpecializedCooperativeEEENS5_IJNSA_ILi128EEENSA_ILi64EEENSA_ILi32EEEEEENS_10tfloat32_tENS5_IJlSB_lEEESJ_SK_NS4_8TiledMMAINS4_8MMA_AtomIJNS4_4SM904GMMA29MMA_64x64x8_F32TF32TF32_SS_TNILNSO_7ScaleInE1ELSQ_1EEEEEENS4_6LayoutINS5_IJNSA_ILi2EEESB_SB_EEENS5_IJSB_NSA_ILi0EEESW_EEEEENS5_IJNS4_10UnderscoreESZ_SZ_EEEEENS4_13SM90_TMA_LOADENS4_14ComposedLayoutINS4_7SwizzleILi3ELi4ELi3EEENS4_18smem_ptr_flag_bitsILi32EEENST_INS5_IJNSA_ILi8EEESH_EEENS5_IJSH_SB_EEEEEEEvNS4_8identityES12_S1C_vS1D_EENS_8epilogue10collective6detail29Sm90TmaWarpSpecializedAdapterINS1G_15DefaultEpilogueISJ_SK_SK_NS1F_6thread17LinearCombinationISJ_Li1EffLNS1K_9ScaleType4KindE0ELNS_15FloatRoundStyleE2ESJ_EENS1_15EpilogueDefaultEEEEEvvEEEEvNT_6ParamsE,"",@"SHT_CUDA_INFO"
	.sectionflags	@""
	.align	4


	//----- nvinfo : EIATTR_CUDA_API_VERSION
	.align		4
        /*0000*/ 	.byte	0x04, 0x37
        /*0002*/ 	.short	(.L_21 - .L_20)
.L_20:
        /*0004*/ 	.word	0x00000082


	//----- nvinfo : EIATTR_KPARAM_INFO
	.align		4
.L_21:
        /*0008*/ 	.byte	0x04, 0x17
        /*000a*/ 	.short	(.L_23 - .L_22)
.L_22:
        /*000c*/ 	.word	0x00000000
        /*0010*/ 	.short	0x0000
        /*0012*/ 	.short	0x0070
        /*0014*/ 	.byte	0x00, 0xf0, 0x01, 0x10


	//----- nvinfo : EIATTR_SPARSE_MMA_MASK
	.align		4
.L_23:
        /*0018*/ 	.byte	0x03, 0x50
        /*001a*/ 	.short	0x0000


	//----- nvinfo : EIATTR_MAXREG_COUNT
	.align		4
        /*001c*/ 	.byte	0x03, 0x1b
        /*001e*/ 	.short	0x00a8


	//----- nvinfo : EIATTR_NUM_BARRIERS
	.align		4
        /*0020*/ 	.byte	0x02, 0x4c
        /*0022*/ 	.byte	0x01
	.zero		1


	//----- nvinfo : EIATTR_EXTERNS
	.align		4
        /*0024*/ 	.byte	0x04, 0x0f
        /*0026*/ 	.short	(.L_25 - .L_24)


	//   ....[0]....
	.align		4
.L_24:
        /*0028*/ 	.word	index@(__assertfail)


	//----- nvinfo : EIATTR_MERCURY_ISA_VERSION
	.align		4
.L_25:
        /*002c*/ 	.byte	0x03, 0x5f
        /*002e*/ 	.short	0x0101


	//----- nvinfo : EIATTR_INT_WARP_WIDE_INSTR_OFFSETS
	.align		4
        /*0030*/ 	.byte	0x04, 0x31
        /*0032*/ 	.short	(.L_27 - .L_26)


	//   ....[0]....
.L_26:
        /*0034*/ 	.word	0x00000370


	//   ....[1]....
        /*0038*/ 	.word	0x000003a0


	//   ....[2]....
        /*003c*/ 	.word	0x00000480


	//----- nvinfo : EIATTR_COOP_GROUP_MASK_REGIDS
	.align		4
.L_27:
        /*0040*/ 	.byte	0x04, 0x29
        /*0042*/ 	.short	(.L_29 - .L_28)


	//   ....[0]....
.L_28:
        /*0044*/ 	.word	0xffffffff


	//   ....[1]....
        /*0048*/ 	.word	0xffffffff


	//   ....[2]....
        /*004c*/ 	.word	0xffffffff


	//   ....[3]....
        /*0050*/ 	.word	0xffffffff


	//   ....[4]....
        /*0054*/ 	.word	0xffffffff


	//----- nvinfo : EIATTR_COOP_GROUP_INSTR_OFFSETS
	.align		4
.L_29:
        /*0058*/ 	.byte	0x04, 0x28
        /*005a*/ 	.short	(.L_31 - .L_30)


	//   ....[0]....
.L_30:
        /*005c*/ 	.word	0x00000060


	//   ....[1]....
        /*0060*/ 	.word	0x00000070


	//   ....[2]....
        /*0064*/ 	.word	0x00000130


	//   ....[3]....
        /*0068*/ 	.word	0x00000280


	//   ....[4]....
        /*006c*/ 	.word	0x00000f30


	//----- nvinfo : EIATTR_REG_RECONFIG
	.align		4
.L_31:
        /*0070*/ 	.byte	0x01, 0x54
	.zero		2


	//----- nvinfo : EIATTR_SYSCALL_OFFSETS
	.align		4
        /*0074*/ 	.byte	0x04, 0x46
        /*0076*/ 	.short	(.L_33 - .L_32)


	//   ....[0]....
.L_32:
        /*0078*/ 	.word	0x000010f0


	//----- nvinfo : EIATTR_MBARRIER_INSTR_OFFSETS
	.align		4
.L_33:
        /*007c*/ 	.byte	0x04, 0x39
        /*007e*/ 	.short	(.L_35 - .L_34)


	//   ....[0]....
.L_34:
        /*0080*/ 	.word	0x00000230
        /*0084*/ 	.word	0x000000ff
        /*0088*/ 	.word	0x00000000
        /*008c*/ 	.short	0x0100
        /*008e*/ 	.byte	0x08
	.zero		1


	//   ....[1]....
        /*0090*/ 	.word	0x00000240
        /*0094*/ 	.word	0x000000ff
        /*0098*/ 	.word	0x00000010
        /*009c*/ 	.short	0x0100
        /*009e*/ 	.byte	0x08
	.zero		1


	//   ....[2]....
        /*00a0*/ 	.word	0x00000250
        /*00a4*/ 	.word	0x000000ff
        /*00a8*/ 	.word	0x00000008
        /*00ac*/ 	.short	0x0100
        /*00ae*/ 	.byte	0x08
	.zero		1


	//   ....[3]....
        /*00b0*/ 	.word	0x00000260
        /*00b4*/ 	.word	0x000000ff
        /*00b8*/ 	.word	0x00000018
        /*00bc*/ 	.short	0x0100
        /*00be*/ 	.byte	0x08
	.zero		1


	//   ....[4]....
        /*00c0*/ 	.word	0x000004f0
        /*00c4*/ 	.word	0x000000ff
        /*00c8*/ 	.word	0x00000030
        /*00cc*/ 	.short	0x0100
        /*00ce*/ 	.byte	0x06
	.zero		1


	//   ....[5]....
        /*00d0*/ 	.word	0x00000550
        /*00d4*/ 	.word	0x000000ff
        /*00d8*/ 	.word	0x00000038
        /*00dc*/ 	.short	0x0100
        /*00de*/ 	.byte	0x06
	.zero		1


	//   ....[6]....
        /*00e0*/ 	.word	0x00001170
        /*00e4*/ 	.word	0x00000003
        /*00e8*/ 	.word	0x00000000
        /*00ec*/ 	.short	0x010a
        /*00ee*/ 	.byte	0x3f
	.zero		1


	//   ....[7]....
        /*00f0*/ 	.word	0x000011b0
        /*00f4*/ 	.word	0x00000003
        /*00f8*/ 	.word	0x00000000
        /*00fc*/ 	.short	0x010a
        /*00fe*/ 	.byte	0x3f
	.zero		1


	//   ....[8]....
        /*0100*/ 	.word	0x00001550
        /*0104*/ 	.word	0x000000ff
        /*0108*/ 	.word	0x00000000
        /*010c*/ 	.short	0x010a
        /*010e*/ 	.byte	0x08
	.zero		1


	//   ....[9]....
        /*0110*/ 	.word	0x00001590
        /*0114*/ 	.word	0x000000ff
        /*0118*/ 	.word	0x00000000
        /*011c*/ 	.short	0x010a
        /*011e*/ 	.byte	0x08
	.zero		1


	//   ....[10]....
        /*0120*/ 	.word	0x000017f0
        /*0124*/ 	.word	0x000000ff
        /*0128*/ 	.word	0x00000000
        /*012c*/ 	.short	0x0101
        /*012e*/ 	.byte	0x08
	.zero		1


	//   ....[11]....
        /*0130*/ 	.word	0x000019d0
        /*0134*/ 	.word	0x000000ff
        /*0138*/ 	.word	0x00000000
        /*013c*/ 	.short	0x0101
        /*013e*/ 	.byte	0x04
	.zero		1


	//   ....[12]....
        /*0140*/ 	.word	0x00004f40
        /*0144*/ 	.word	0x0000000c
        /*0148*/ 	.word	0x00000010
        /*014c*/ 	.short	0x010a
        /*014e*/ 	.byte	0x3f
	.zero		1


	//   ....[13]....
        /*0150*/ 	.word	0x00005300
        /*0154*/ 	.word	0x00000005
        /*0158*/ 	.word	0x00000038
        /*015c*/ 	.short	0x0101
        /*015e*/ 	.byte	0x3f
	.zero		1


	//   ....[14]....
        /*0160*/ 	.word	0x00005a00
        /*0164*/ 	.word	0x00000007
        /*0168*/ 	.word	0x00000000
        /*016c*/ 	.short	0x010a
        /*016e*/ 	.byte	0x3f
	.zero		1


	//   ....[15]....
        /*0170*/ 	.word	0x00005a80
        /*0174*/ 	.word	0x00000005
        /*0178*/ 	.word	0x00000000
        /*017c*/ 	.short	0x010a
        /*017e*/ 	.byte	0x3f
	.zero		1


	//   ....[16]....
        /*0180*/ 	.word	0x00005ae0
        /*0184*/ 	.word	0x00000003
        /*0188*/ 	.word	0x00000000
        /*018c*/ 	.short	0x010a
        /*018e*/ 	.byte	0x3f
	.zero		1


	//   ....[17]....
        /*0190*/ 	.word	0x00005b40
        /*0194*/ 	.word	0x00000004
        /*0198*/ 	.word	0x00000000
        /*019c*/ 	.short	0x010a
        /*019e*/ 	.byte	0x3f
	.zero		1


	//   ....[18]....
        /*01a0*/ 	.word	0x00005c10
        /*01a4*/ 	.word	0x0000000c
        /*01a8*/ 	.word	0x00000010
        /*01ac*/ 	.short	0x010a
        /*01ae*/ 	.byte	0x3f
	.zero		1


	//   ....[19]....
        /*01b0*/ 	.word	0x00005ce0
        /*01b4*/ 	.word	0x00000007
        /*01b8*/ 	.word	0x00000000
        /*01bc*/ 	.short	0x010a
        /*01be*/ 	.byte	0x3f
	.zero		1


	//----- nvinfo : EIATTR_NUM_MBARRIERS
	.align		4
.L_35:
        /*01c0*/ 	.byte	0x03, 0x38
        /*01c2*/ 	.short	0x0006


	//----- nvinfo : EIATTR_EXIT_INSTR_OFFSETS
	.align		4
        /*01c4*/ 	.byte	0x04, 0x1c
        /*01c6*/ 	.short	(.L_37 - .L_36)


	//   ....[0]....
.L_36:
        /*01c8*/ 	.word	0x000005a0


	//   ....[1]....
        /*01cc*/ 	.word	0x00000e60


	//   ....[2]....
        /*01d0*/ 	.word	0x000045b0


	//   ....[3]....
        /*01d4*/ 	.word	0x00004be0


	//   ....[4]....
        /*01d8*/ 	.word	0x00005ad0


	//----- nvinfo : EIATTR_MAX_THREADS
	.align		4
.L_37:
        /*01dc*/ 	.byte	0x04, 0x05
        /*01de*/ 	.short	(.L_39 - .L_38)
.L_38:
        /*01e0*/ 	.word	0x00000180
        /*01e4*/ 	.word	0x00000001
        /*01e8*/ 	.word	0x00000001


	//----- nvinfo : EIATTR_CRS_STACK_SIZE
	.align		4
.L_39:
        /*01ec*/ 	.byte	0x04, 0x1e
        /*01ee*/ 	.short	(.L_41 - .L_40)
.L_40:
        /*01f0*/ 	.word	0x00000000


	//----- nvinfo : EIATTR_CBANK_PARAM_SIZE
	.align		4
.L_41:
        /*01f4*/ 	.byte	0x03, 0x19
        /*01f6*/ 	.short	0x0470


	//----- nvinfo : EIATTR_PARAM_CBANK
	.align		4
        /*01f8*/ 	.byte	0x04, 0x0a
        /*01fa*/ 	.short	(.L_43 - .L_42)
	.align		4
.L_42:
        /*01fc*/ 	.word	index@(.nv.constant0._ZN7cutlass13device_kernelINS_4gemm6kernel13GemmUniversalIN4cute5tupleIJiiiiEEENS1_10collective13CollectiveMmaINS1_34MainloopSm90TmaGmmaWarpSpecializedILi2ENS5_IJNS4_1CILi1EEESB_SB_EEENS1_35KernelTmaWarpSpecializedCooperativeEEENS5_IJNSA_ILi128EEENSA_ILi64EEENSA_ILi32EEEEEENS_10tfloat32_tENS5_IJlSB_lEEESJ_SK_NS4_8TiledMMAINS4_8MMA_AtomIJNS4_4SM904GMMA29MMA_64x64x8_F32TF32TF32_SS_TNILNSO_7ScaleInE1ELSQ_1EEEEEENS4_6LayoutINS5_IJNSA_ILi2EEESB_SB_EEENS5_IJSB_NSA_ILi0EEESW_EEEEENS5_IJNS4_10UnderscoreESZ_SZ_EEEEENS4_13SM90_TMA_LOADENS4_14ComposedLayoutINS4_7SwizzleILi3ELi4ELi3EEENS4_18smem_ptr_flag_bitsILi32EEENST_INS5_IJNSA_ILi8EEESH_EEENS5_IJSH_SB_EEEEEEEvNS4_8identityES12_S1C_vS1D_EENS_8epilogue10collective6detail29Sm90TmaWarpSpecializedAdapterINS1G_15DefaultEpilogueISJ_SK_SK_NS1F_6thread17LinearCombinationISJ_Li1EffLNS1K_9ScaleType4KindE0ELNS_15FloatRoundStyleE2ESJ_EENS1_15EpilogueDefaultEEEEEvvEEEEvNT_6ParamsE)
        /*0200*/ 	.short	0x0210
        /*0202*/ 	.short	0x0470


	//----- nvinfo : EIATTR_SW_WAR
	.align		4
.L_43:
        /*0204*/ 	.byte	0x04, 0x36
        /*0206*/ 	.short	(.L_45 - .L_44)
.L_44:
        /*0208*/ 	.word	0x00000008
.L_45:


//--------------------- .nv.callgraph             --------------------------
	.section	.nv.callgraph,"",@"SHT_CUDA_CALLGRAPH"
	.align	4
	.sectionentsize	8
	.align		4
        /*0000*/ 	.word	0x00000000
	.align		4
        /*0004*/ 	.word	0xffffffff
	.align		4
        /*0008*/ 	.word	index@(_ZN7cutlass13device_kernelINS_4gemm6kernel13GemmUniversalIN4cute5tupleIJiiiiEEENS1_10collective13CollectiveMmaINS1_34MainloopSm90TmaGmmaWarpSpecializedILi2ENS5_IJNS4_1CILi1EEESB_SB_EEENS1_35KernelTmaWarpSpecializedCooperativeEEENS5_IJNSA_ILi128EEENSA_ILi64EEENSA_ILi32EEEEEENS_10tfloat32_tENS5_IJlSB_lEEESJ_SK_NS4_8TiledMMAINS4_8MMA_AtomIJNS4_4SM904GMMA29MMA_64x64x8_F32TF32TF32_SS_TNILNSO_7ScaleInE1ELSQ_1EEEEEENS4_6LayoutINS5_IJNSA_ILi2EEESB_SB_EEENS5_IJSB_NSA_ILi0EEESW_EEEEENS5_IJNS4_10UnderscoreESZ_SZ_EEEEENS4_13SM90_TMA_LOADENS4_14ComposedLayoutINS4_7SwizzleILi3ELi4ELi3EEENS4_18smem_ptr_flag_bitsILi32EEENST_INS5_IJNSA_ILi8EEESH_EEENS5_IJSH_SB_EEEEEEEvNS4_8identityES12_S1C_vS1D_EENS_8epilogue10collective6detail29Sm90TmaWarpSpecializedAdapterINS1G_15DefaultEpilogueISJ_SK_SK_NS1F_6thread17LinearCombinationISJ_Li1EffLNS1K_9ScaleType4KindE0ELNS_15FloatRoundStyleE2ESJ_EENS1_15EpilogueDefaultEEEEEvvEEEEvNT_6ParamsE)
	.align		4
        /*000c*/ 	.word	index@(__assertfail)
	.align		4
        /*0010*/ 	.word	0x00000000
	.align		4
        /*0014*/ 	.word	0xfffffffe
	.align		4
        /*0018*/ 	.word	0x00000000
	.align		4
        /*001c*/ 	.word	0xfffffffd
	.align		4
        /*0020*/ 	.word	0x00000000
	.align		4
        /*0024*/ 	.word	0xfffffffc


//--------------------- .nv.constant4             --------------------------
	.section	.nv.constant4,"a",@progbits
	.align	8
	.align		8
.nv.constant4:
        /*0000*/ 	.dword	__assertfail
	.align		8
        /*0008*/ 	.dword	__unnamed_1
	.align		8
        /*0010*/ 	.dword	_ZN40_INTERNAL_d73e2b5c_4_k_cu_928d4d15_280214cuda3std3__45__cpo5beginE
	.align		8
        /*0018*/ 	.dword	_ZN40_INTERNAL_d73e2b5c_4_k_cu_928d4d15_280214cuda3std3__45__cpo3endE
	.align		8
        /*0020*/ 	.dword	_ZN40_INTERNAL_d73e2b5c_4_k_cu_928d4d15_280214cuda3std3__45__cpo6cbeginE
	.align		8
        /*0028*/ 	.dword	_ZN40_INTERNAL_d73e2b5c_4_k_cu_928d4d15_280214cuda3std3__45__cpo4cendE
	.align		8
        /*0030*/ 	.dword	_ZN40_INTERNAL_d73e2b5c_4_k_cu_928d4d15_280214cuda3std3__442_GLOBAL__N__d73e2b5c_4_k_cu_928d4d15_280216ignoreE
	.align		8
        /*0038*/ 	.dword	_ZN40_INTERNAL_d73e2b5c_4_k_cu_928d4d15_280214cuda3std3__419piecewise_constructE
	.align		8
        /*0040*/ 	.dword	_ZN40_INTERNAL_d73e2b5c_4_k_cu_928d4d15_280214cuda3std3__48in_placeE
	.align		8
        /*0048*/ 	.dword	_ZN40_INTERNAL_d73e2b5c_4_k_cu_928d4d15_280214cuda3std6ranges3__45__cpo4swapE
	.align		8
        /*0050*/ 	.dword	_ZN40_INTERNAL_d73e2b5c_4_k_cu_928d4d15_280214cuda3std6ranges3__45__cpo9iter_moveE
	.align		8
        /*0058*/ 	.dword	_ZN40_INTERNAL_d73e2b5c_4_k_cu_928d4d15_280214cute7productE
	.align		8
        /*0060*/ 	.dword	_ZN40_INTERNAL_d73e2b5c_4_k_cu_928d4d15_280214cute1_E
	.align		8
        /*0068*/ 	.dword	$str$22
	.align		8
        /*0070*/ 	.dword	$str$23


//--------------------- .text._ZN7cutlass13device_kernelINS_4gemm6kernel13GemmUniversalIN4cute5tupleIJiiiiEEENS1_10collective13CollectiveMmaINS1_34MainloopSm90TmaGmmaWarpSpecializedILi2ENS5_IJNS4_1CILi1EEESB_SB_EEENS1_35KernelTmaWarpSpecializedCooperativeEEENS5_IJNSA_ILi128EEENSA_ILi64EEENSA_ILi32EEEEEENS_10tfloat32_tENS5_IJlSB_lEEESJ_SK_NS4_8TiledMMAINS4_8MMA_AtomIJNS4_4SM904GMMA29MMA_64x64x8_F32TF32TF32_SS_TNILNSO_7ScaleInE1ELSQ_1EEEEEENS4_6LayoutINS5_IJNSA_ILi2EEESB_SB_EEENS5_IJSB_NSA_ILi0EEESW_EEEEENS5_IJNS4_10UnderscoreESZ_SZ_EEEEENS4_13SM90_TMA_LOADENS4_14ComposedLayoutINS4_7SwizzleILi3ELi4ELi3EEENS4_18smem_ptr_flag_bitsILi32EEENST_INS5_IJNSA_ILi8EEESH_EEENS5_IJSH_SB_EEEEEEEvNS4_8identityES12_S1C_vS1D_EENS_8epilogue10collective6detail29Sm90TmaWarpSpecializedAdapterINS1G_15DefaultEpilogueISJ_SK_SK_NS1F_6thread17LinearCombinationISJ_Li1EffLNS1K_9ScaleType4KindE0ELNS_15FloatRoundStyleE2ESJ_EENS1_15EpilogueDefaultEEEEEvvEEEEvNT_6ParamsE --------------------------
	.section	.text._ZN7cutlass13device_kernelINS_4gemm6kernel13GemmUniversalIN4cute5tupleIJiiiiEEENS1_10collective13CollectiveMmaINS1_34MainloopSm90TmaGmmaWarpSpecializedILi2ENS5_IJNS4_1CILi1EEESB_SB_EEENS1_35KernelTmaWarpSpecializedCooperativeEEENS5_IJNSA_ILi128EEENSA_ILi64EEENSA_ILi32EEEEEENS_10tfloat32_tENS5_IJlSB_lEEESJ_SK_NS4_8TiledMMAINS4_8MMA_AtomIJNS4_4SM904GMMA29MMA_64x64x8_F32TF32TF32_SS_TNILNSO_7ScaleInE1ELSQ_1EEEEEENS4_6LayoutINS5_IJNSA_ILi2EEESB_SB_EEENS5_IJSB_NSA_ILi0EEESW_EEEEENS5_IJNS4_10UnderscoreESZ_SZ_EEEEENS4_13SM90_TMA_LOADENS4_14ComposedLayoutINS4_7SwizzleILi3ELi4ELi3EEENS4_18smem_ptr_flag_bitsILi32EEENST_INS5_IJNSA_ILi8EEESH_EEENS5_IJSH_SB_EEEEEEEvNS4_8identityES12_S1C_vS1D_EENS_8epilogue10collective6detail29Sm90TmaWarpSpecializedAdapterINS1G_15DefaultEpilogueISJ_SK_SK_NS1F_6thread17LinearCombinationISJ_Li1EffLNS1K_9ScaleType4KindE0ELNS_15FloatRoundStyleE2ESJ_EENS1_15EpilogueDefaultEEEEEvvEEEEvNT_6ParamsE,"ax",@progbits
	.align	128
.text._ZN7cutlass13device_kernelINS_4gemm6kernel13GemmUniversalIN4cute5tupleIJiiiiEEENS1_10collective13CollectiveMmaINS1_34MainloopSm90TmaGmmaWarpSpecializedILi2ENS5_IJNS4_1CILi1EEESB_SB_EEENS1_35KernelTmaWarpSpecializedCooperativeEEENS5_IJNSA_ILi128EEENSA_ILi64EEENSA_ILi32EEEEEENS_10tfloat32_tENS5_IJlSB_lEEESJ_SK_NS4_8TiledMMAINS4_8MMA_AtomIJNS4_4SM904GMMA29MMA_64x64x8_F32TF32TF32_SS_TNILNSO_7ScaleInE1ELSQ_1EEEEEENS4_6LayoutINS5_IJNSA_ILi2EEESB_SB_EEENS5_IJSB_NSA_ILi0EEESW_EEEEENS5_IJNS4_10UnderscoreESZ_SZ_EEEEENS4_13SM90_TMA_LOADENS4_14ComposedLayoutINS4_7SwizzleILi3ELi4ELi3EEENS4_18smem_ptr_flag_bitsILi32EEENST_INS5_IJNSA_ILi8EEESH_EEENS5_IJSH_SB_EEEEEEEvNS4_8identityES12_S1C_vS1D_EENS_8epilogue10collective6detail29Sm90TmaWarpSpecializedAdapterINS1G_15DefaultEpilogueISJ_SK_SK_NS1F_6thread17LinearCombinationISJ_Li1EffLNS1K_9ScaleType4KindE0ELNS_15FloatRoundStyleE2ESJ_EENS1_15EpilogueDefaultEEEEEvvEEEEvNT_6ParamsE:
        .type           _ZN7cutlass13device_kernelINS_4gemm6kernel13GemmUniversalIN4cute5tupleIJiiiiEEENS1_10collective13CollectiveMmaINS1_34MainloopSm90TmaGmmaWarpSpecializedILi2ENS5_IJNS4_1CILi1EEESB_SB_EEENS1_35KernelTmaWarpSpecializedCooperativeEEENS5_IJNSA_ILi128EEENSA_ILi64EEENSA_ILi32EEEEEENS_10tfloat32_tENS5_IJlSB_lEEESJ_SK_NS4_8TiledMMAINS4_8MMA_AtomIJNS4_4SM904GMMA29MMA_64x64x8_F32TF32TF32_SS_TNILNSO_7ScaleInE1ELSQ_1EEEEEENS4_6LayoutINS5_IJNSA_ILi2EEESB_SB_EEENS5_IJSB_NSA_ILi0EEESW_EEEEENS5_IJNS4_10UnderscoreESZ_SZ_EEEEENS4_13SM90_TMA_LOADENS4_14ComposedLayoutINS4_7SwizzleILi3ELi4ELi3EEENS4_18smem_ptr_flag_bitsILi32EEENST_INS5_IJNSA_ILi8EEESH_EEENS5_IJSH_SB_EEEEEEEvNS4_8identityES12_S1C_vS1D_EENS_8epilogue10collective6detail29Sm90TmaWarpSpecializedAdapterINS1G_15DefaultEpilogueISJ_SK_SK_NS1F_6thread17LinearCombinationISJ_Li1EffLNS1K_9ScaleType4KindE0ELNS_15FloatRoundStyleE2ESJ_EENS1_15EpilogueDefaultEEEEEvvEEEEvNT_6ParamsE,@function
        .size           _ZN7cutlass13device_kernelINS_4gemm6kernel13GemmUniversalIN4cute5tupleIJiiiiEEENS1_10collective13CollectiveMmaINS1_34MainloopSm90TmaGmmaWarpSpecializedILi2ENS5_IJNS4_1CILi1EEESB_SB_EEENS1_35KernelTmaWarpSpecializedCooperativeEEENS5_IJNSA_ILi128EEENSA_ILi64EEENSA_ILi32EEEEEENS_10tfloat32_tENS5_IJlSB_lEEESJ_SK_NS4_8TiledMMAINS4_8MMA_AtomIJNS4_4SM904GMMA29MMA_64x64x8_F32TF32TF32_SS_TNILNSO_7ScaleInE1ELSQ_1EEEEEENS4_6LayoutINS5_IJNSA_ILi2EEESB_SB_EEENS5_IJSB_NSA_ILi0EEESW_EEEEENS5_IJNS4_10UnderscoreESZ_SZ_EEEEENS4_13SM90_TMA_LOADENS4_14ComposedLayoutINS4_7SwizzleILi3ELi4ELi3EEENS4_18smem_ptr_flag_bitsILi32EEENST_INS5_IJNSA_ILi8EEESH_EEENS5_IJSH_SB_EEEEEEEvNS4_8identityES12_S1C_vS1D_EENS_8epilogue10collective6detail29Sm90TmaWarpSpecializedAdapterINS1G_15DefaultEpilogueISJ_SK_SK_NS1F_6thread17LinearCombinationISJ_Li1EffLNS1K_9ScaleType4KindE0ELNS_15FloatRoundStyleE2ESJ_EENS1_15EpilogueDefaultEEEEEvvEEEEvNT_6ParamsE,(.L_x_126 - _ZN7cutlass13device_kernelINS_4gemm6kernel13GemmUniversalIN4cute5tupleIJiiiiEEENS1_10collective13CollectiveMmaINS1_34MainloopSm90TmaGmmaWarpSpecializedILi2ENS5_IJNS4_1CILi1EEESB_SB_EEENS1_35KernelTmaWarpSpecializedCooperativeEEENS5_IJNSA_ILi128EEENSA_ILi64EEENSA_ILi32EEEEEENS_10tfloat32_tENS5_IJlSB_lEEESJ_SK_NS4_8TiledMMAINS4_8MMA_AtomIJNS4_4SM904GMMA29MMA_64x64x8_F32TF32TF32_SS_TNILNSO_7ScaleInE1ELSQ_1EEEEEENS4_6LayoutINS5_IJNSA_ILi2EEESB_SB_EEENS5_IJSB_NSA_ILi0EEESW_EEEEENS5_IJNS4_10UnderscoreESZ_SZ_EEEEENS4_13SM90_TMA_LOADENS4_14ComposedLayoutINS4_7SwizzleILi3ELi4ELi3EEENS4_18smem_ptr_flag_bitsILi32EEENST_INS5_IJNSA_ILi8EEESH_EEENS5_IJSH_SB_EEEEEEEvNS4_8identityES12_S1C_vS1D_EENS_8epilogue10collective6detail29Sm90TmaWarpSpecializedAdapterINS1G_15DefaultEpilogueISJ_SK_SK_NS1F_6thread17LinearCombinationISJ_Li1EffLNS1K_9ScaleType4KindE0ELNS_15FloatRoundStyleE2ESJ_EENS1_15EpilogueDefaultEEEEEvvEEEEvNT_6ParamsE)
        .other          _ZN7cutlass13device_kernelINS_4gemm6kernel13GemmUniversalIN4cute5tupleIJiiiiEEENS1_10collective13CollectiveMmaINS1_34MainloopSm90TmaGmmaWarpSpecializedILi2ENS5_IJNS4_1CILi1EEESB_SB_EEENS1_35KernelTmaWarpSpecializedCooperativeEEENS5_IJNSA_ILi128EEENSA_ILi64EEENSA_ILi32EEEEEENS_10tfloat32_tENS5_IJlSB_lEEESJ_SK_NS4_8TiledMMAINS4_8MMA_AtomIJNS4_4SM904GMMA29MMA_64x64x8_F32TF32TF32_SS_TNILNSO_7ScaleInE1ELSQ_1EEEEEENS4_6LayoutINS5_IJNSA_ILi2EEESB_SB_EEENS5_IJSB_NSA_ILi0EEESW_EEEEENS5_IJNS4_10UnderscoreESZ_SZ_EEEEENS4_13SM90_TMA_LOADENS4_14ComposedLayoutINS4_7SwizzleILi3ELi4ELi3EEENS4_18smem_ptr_flag_bitsILi32EEENST_INS5_IJNSA_ILi8EEESH_EEENS5_IJSH_SB_EEEEEEEvNS4_8identityES12_S1C_vS1D_EENS_8epilogue10collective6detail29Sm90TmaWarpSpecializedAdapterINS1G_15DefaultEpilogueISJ_SK_SK_NS1F_6thread17LinearCombinationISJ_Li1EffLNS1K_9ScaleType4KindE0ELNS_15FloatRoundStyleE2ESJ_EENS1_15EpilogueDefaultEEEEEvvEEEEvNT_6ParamsE,@"STO_CUDA_ENTRY STV_DEFAULT"
_ZN7cutlass13device_kernelINS_4gemm6kernel13GemmUniversalIN4cute5tupleIJiiiiEEENS1_10collective13CollectiveMmaINS1_34MainloopSm90TmaGmmaWarpSpecializedILi2ENS5_IJNS4_1CILi1EEESB_SB_EEENS1_35KernelTmaWarpSpecializedCooperativeEEENS5_IJNSA_ILi128EEENSA_ILi64EEENSA_ILi32EEEEEENS_10tfloat32_tENS5_IJlSB_lEEESJ_SK_NS4_8TiledMMAINS4_8MMA_AtomIJNS4_4SM904GMMA29MMA_64x64x8_F32TF32TF32_SS_TNILNSO_7ScaleInE1ELSQ_1EEEEEENS4_6LayoutINS5_IJNSA_ILi2EEESB_SB_EEENS5_IJSB_NSA_ILi0EEESW_EEEEENS5_IJNS4_10UnderscoreESZ_SZ_EEEEENS4_13SM90_TMA_LOADENS4_14ComposedLayoutINS4_7SwizzleILi3ELi4ELi3EEENS4_18smem_ptr_flag_bitsILi32EEENST_INS5_IJNSA_ILi8EEESH_EEENS5_IJSH_SB_EEEEEEEvNS4_8identityES12_S1C_vS1D_EENS_8epilogue10collective6detail29Sm90TmaWarpSpecializedAdapterINS1G_15DefaultEpilogueISJ_SK_SK_NS1F_6thread17LinearCombinationISJ_Li1EffLNS1K_9ScaleType4KindE0ELNS_15FloatRoundStyleE2ESJ_EENS1_15EpilogueDefaultEEEEEvvEEEEvNT_6ParamsE:
[----:B------:R-:W0:Y:S01]  /*0000*/  LDC R1, c[0x0][0x28] ;  /* 0x00000a00ff017b82 */ /* 0x000e220000000800 */
[----:B------:R-:W1:Y:S01]  /*0010*/  S2R R18, SR_TID.X ;  /* 0x0000000000127919 */ /* 0x000e620000002100 */
[----:B------:R-:W-:Y:S01]  /*0020*/  ELECT P0, URZ, PT ;  /* 0x00000000003f782f */ /* 0x000fe20003800000 */
[----:B------:R-:W-:Y:S01]  /*0030*/  BSSY B0, `(.L_x_0) ;  /* 0x000000f000007945 */ /* 0x000fe20003800000 */
[--C-:B-1----:R-:W-:Y:S02]  /*0040*/  SHF.R.U32.HI R0, RZ, 0x5, R18.reuse ;  /* 0x00000005ff007819 */ /* 0x102fe40000011612 */
[----:B------:R-:W-:-:S03]  /*0050*/  SHF.R.U32.HI R22, RZ, 0x7, R18 ;  /* 0x00000007ff167819 */ /* 0x000fc60000011612 */
[----:B------:R-:W1:Y:S04]  /*0060*/  SHFL.IDX PT, R5, R0, RZ, 0x1f ;  /* 0x00001fff00057589 */ /* 0x000e6800000e0000 */
[----:B------:R2:W3:Y:S01]  /*0070*/  SHFL.IDX PT, R8, R22, RZ, 0x1f ;  /* 0x00001fff16087589 */ /* 0x0004e200000e0000 */
[----:B-1----:R-:W-:-:S13]  /*0080*/  ISETP.NE.OR P0, PT, R5, RZ, !P0 ;  /* 0x000000ff0500720c */ /* 0x002fda0004705670 */
[----:B0-23--:R-:W-:Y:S05]  /*0090*/  @P0 BRA `(.L_x_1) ;  /* 0x0000000000200947 */ /* 0x00dfea0003800000 */
[----:B------:R-:W-:Y:S02]  /*00a0*/  ULDC.64 UR4, c[0x0][0x198] ;  /* 0x0000660000047ab9 */ /* 0x000fe40000000a00 */
[----:B------:R-:W-:Y:S02]  /*00b0*/  UIADD3 UR6, UP0, UR4, 0xf0, URZ ;  /* 0x000000f004067890 */ /* 0x000fe4000ff1e03f */
[----:B------:R-:W-:Y:S02]  /*00c0*/  UIADD3 UR4, UP1, UR4, 0x1f0, URZ ;  /* 0x000001f004047890 */ /* 0x000fe4000ff3e03f */
[----:B------:R-:W-:Y:S02]  /*00d0*/  UIADD3.X UR7, URZ, UR5, URZ, UP0, !UPT ;  /* 0x000000053f077290 */ /* 0x000fe400087fe43f */
[----:B------:R-:W-:-:S07]  /*00e0*/  UIADD3.X UR5, URZ, UR5, URZ, UP1, !UPT ;  /* 0x000000053f057290 */ /* 0x000fce0008ffe43f */
[----:B------:R0:W-:Y:S02]  /*00f0*/  UTMACCTL.PF [UR6] ;  /* 0x00000000060079b9 */ /* 0x0001e40008040000 */
[----:B------:R0:W-:Y:S02]  /*0100*/  UTMACCTL.PF [UR4] ;  /* 0x00000000040079b9 */ /* 0x0001e40008040000 */
[----:B0-----:R-:W-:Y:S01]  /*0110*/  NOP ;  /* 0x0000000000007918 */ /* 0x001fe20000000000 */
.L_x_1:
[----:B------:R-:W-:Y:S05]  /*0120*/  BSYNC B0 ;  /* 0x0000000000007941 */ /* 0x000fea0003800000 */
.L_x_0:
[----:B------:R-:W0:Y:S02]  /*0130*/  SHFL.IDX PT, R2, R0, RZ, 0x1f ;  /* 0x00001fff00027589 */ /* 0x000e2400000e0000 */
[----:B0-----:R-:W-:-:S13]  /*0140*/  ISETP.NE.AND P0, PT, R2, RZ, PT ;  /* 0x000000ff0200720c */ /* 0x001fda0003f05270 */
[----:B------:R-:W-:Y:S05]  /*0150*/  @P0 BRA `(.L_x_2) ;  /* 0x0000000000480947 */ /* 0x000fea0003800000 */
[----:B------:R-:W0:Y:S01]  /*0160*/  S2UR UR8, SR_CgaCtaId ;  /* 0x00000000000879c3 */ /* 0x000e220000008800 */
[----:B------:R-:W-:Y:S01]  /*0170*/  UMOV UR4, 0x400 ;  /* 0x0000040000047882 */ /* 0x000fe20000000000 */
[----:B------:R-:W-:Y:S01]  /*0180*/  UMOV UR5, 0x1 ;  /* 0x0000000100057882 */ /* 0x000fe20000000000 */
[----:B------:R-:W-:Y:S01]  /*0190*/  UMOV UR6, 0x100 ;  /* 0x0000010000067882 */ /* 0x000fe20000000000 */
[----:B------:R-:W-:Y:S01]  /*01a0*/  ELECT P0, URZ, PT ;  /* 0x00000000003f782f */ /* 0x000fe20003800000 */
[----:B------:R-:W-:-:S04]  /*01b0*/  UIADD3 UR6, -UR6, 0x100000, URZ ;  /* 0x0010000006067890 */ /* 0x000fc8000fffe13f */
[----:B------:R-:W-:Y:S02]  /*01c0*/  USHF.L.U32 UR7, UR6, 0xb, URZ ;  /* 0x0000000b06077899 */ /* 0x000fe4000800063f */
[----:B------:R-:W-:Y:S02]  /*01d0*/  USHF.L.U32 UR6, UR6, 0x1, URZ ;  /* 0x0000000106067899 */ /* 0x000fe4000800063f */
[----:B0-----:R-:W-:Y:S02]  /*01e0*/  ULEA UR8, UR8, UR4, 0x18 ;  /* 0x0000000408087291 */ /* 0x001fe4000f8ec03f */
[----:B------:R-:W-:-:S04]  /*01f0*/  UIADD3 UR4, -UR5, 0x100000, URZ ;  /* 0x0010000005047890 */ /* 0x000fc8000fffe13f */
[----:B------:R-:W-:Y:S02]  /*0200*/  USHF.L.U32 UR5, UR4, 0xb, URZ ;  /* 0x0000000b04057899 */ /* 0x000fe4000800063f */
[----:B------:R-:W-:Y:S01]  /*0210*/  USHF.L.U32 UR4, UR4, 0x1, URZ ;  /* 0x0000000104047899 */ /* 0x000fe2000800063f */
[----:B------:R-:W0:Y:S11]  /*0220*/  FENCE.VIEW.ASYNC.S ;  /* 0x00000000000073c6 */ /* 0x000e360000000000 */
[----:B0-----:R0:W1:Y:S01]  /*0230*/  SYNCS.EXCH.64 URZ, [UR8], UR4 ;  /* 0x00000004083f75b2 */ /* 0x0010620008000100 */
[----:B------:R0:W2:Y:S01]  /*0240*/  SYNCS.EXCH.64 URZ, [UR8+0x10], UR6 ;  /* 0x00001006083f75b2 */ /* 0x0000a20008000100 */
[----:B------:R0:W3:Y:S01]  /*0250*/  SYNCS.EXCH.64 URZ, [UR8+0x8], UR4 ;  /* 0x00000804083f75b2 */ /* 0x0000e20008000100 */
[----:B------:R0:W4:Y:S01]  /*0260*/  SYNCS.EXCH.64 URZ, [UR8+0x18], UR6 ;  /* 0x00001806083f75b2 */ /* 0x0001220008000100 */
[----:B------:R-:W-:Y:S01]  /*0270*/  NOP ;  /* 0x0000000000007918 */ /* 0x000fe20000000000 */
.L_x_2:
[----:B------:R-:W5:Y:S01]  /*0280*/  SHFL.IDX PT, R0, R0, RZ, 0x1f ;  /* 0x00001fff00007589 */ /* 0x000f6200000e0000 */
[----:B------:R-:W-:Y:S01]  /*0290*/  ELECT P0, URZ, PT ;  /* 0x00000000003f782f */ /* 0x000fe20003800000 */
[----:B------:R-:W1:Y:S01]  /*02a0*/  LDC R2, c[0x0][0x65c] ;  /* 0x00019700ff027b82 */ /* 0x000e620000000800 */
[----:B------:R-:W-:Y:S01]  /*02b0*/  SHF.R.S32.HI R6, RZ, 0x1f, R5 ;  /* 0x0000001fff067819 */ /* 0x000fe20000011405 */
[----:B------:R-:W2:Y:S01]  /*02c0*/  S2R R3, SR_CTAID.Y ;  /* 0x0000000000037919 */ /* 0x000ea20000002600 */
[----:B0-----:R-:W-:Y:S01]  /*02d0*/  UMOV UR4, 0x20 ;  /* 0x0000002000047882 */ /* 0x001fe20000000000 */
[----:B------:R-:W-:Y:S01]  /*02e0*/  ISETP.NE.AND P2, PT, R8, RZ, PT ;  /* 0x000000ff0800720c */ /* 0x000fe20003f45270 */
[----:B------:R-:W-:Y:S01]  /*02f0*/  NOP ;  /* 0x0000000000007918 */ /* 0x000fe20000000000 */
[----:B------:R-:W0:Y:S01]  /*0300*/  S2R R4, SR_CTAID.X ;  /* 0x0000000000047919 */ /* 0x000e220000002500 */
[----:B------:R-:W-:Y:S01]  /*0310*/  LEA.HI R6, R6, R5, RZ, 0x2 ;  /* 0x0000000506067211 */ /* 0x000fe200078f10ff */
[----:B------:R-:W-:Y:S01]  /*0320*/  NOP ;  /* 0x0000000000007918 */ /* 0x000fe20000000000 */
[----:B-----5:R-:W-:-:S02]  /*0330*/  ISETP.NE.OR P0, PT, R0, RZ, !P0 ;  /* 0x000000ff0000720c */ /* 0x020fc40004705670 */
[----:B-1----:R-:W-:-:S04]  /*0340*/  ISETP.NE.AND P3, PT, R2, 0x1, PT ;  /* 0x000000010200780c */ /* 0x002fc80003f65270 */
[----:B------:R-:W-:Y:S02]  /*0350*/  P2R R0, PR, RZ, 0x8 ;  /* 0x00000008ff007803 */ /* 0x000fe40000000000 */
[----:B------:R-:W-:-:S05]  /*0360*/  LOP3.LUT R0, R6, 0xfffffffc, RZ, 0xc0, !PT ;  /* 0xfffffffc06007812 */ /* 0x000fca00078ec0ff */
[----:B------:R-:W-:Y:S01]  /*0370*/  VOTEU.ALL UP0, P0 ;  /* 0x00000000003f7886 */ /* 0x000fe20000000000 */
[----:B------:R-:W-:Y:S01]  /*0380*/  IMAD.IADD R0, R5, 0x1, -R0 ;  /* 0x0000000105007824 */ /* 0x000fe200078e0a00 */
[----:B------:R-:W0:Y:S01]  /*0390*/  @P3 LDC R17, c[0x0][0x10] ;  /* 0x00000400ff113b82 */ /* 0x000e220000000800 */
[----:B------:R-:W-:Y:S01]  /*03a0*/  VOTEU.ALL UP1, P0 ;  /* 0x00000000003f7886 */ /* 0x000fe20000020000 */
[----:B--2---:R-:W-:Y:S01]  /*03b0*/  @P3 IMAD.MOV.U32 R6, RZ, RZ, R3 ;  /* 0x000000ffff063224 */ /* 0x004fe200078e0003 */
[----:B------:R-:W-:Y:S01]  /*03c0*/  @!UP0 UMOV UR6, 0x400 ;  /* 0x0000040000068882 */ /* 0x000fe20000000000 */
[----:B------:R-:W-:-:S04]  /*03d0*/  @!UP0 UIADD3 UR4, -UR4, 0x100000, URZ ;  /* 0x0010000004048890 */ /* 0x000fc8000fffe13f */
[----:B------:R-:W-:Y:S02]  /*03e0*/  @!UP0 USHF.L.U32 UR5, UR4, 0xb, URZ ;  /* 0x0000000b04058899 */ /* 0x000fe4000800063f */
[----:B------:R-:W-:Y:S01]  /*03f0*/  @!UP0 USHF.L.U32 UR4, UR4, 0x1, URZ ;  /* 0x0000000104048899 */ /* 0x000fe2000800063f */
[----:B------:R-:W-:Y:S02]  /*0400*/  @P3 IMAD.MOV.U32 R7, RZ, RZ, RZ ;  /* 0x000000ffff073224 */ /* 0x000fe400078e00ff */
[----:B------:R-:W-:Y:S01]  /*0410*/  IMAD.MOV.U32 R5, RZ, RZ, RZ ;  /* 0x000000ffff057224 */ /* 0x000fe200078e00ff */
[----:B------:R-:W1:Y:S01]  /*0420*/  @!UP0 S2UR UR7, SR_CgaCtaId ;  /* 0x00000000000789c3 */ /* 0x000e620000008800 */
[----:B------:R-:W-:-:S07]  /*0430*/  @P3 IMAD.MOV.U32 R11, RZ, RZ, RZ ;  /* 0x000000ffff0b3224 */ /* 0x000fce00078e00ff */
[----:B------:R-:W2:Y:S01]  /*0440*/  @!P3 LDC R9, c[0x0][0xc] ;  /* 0x00000300ff09bb82 */ /* 0x000ea20000000800 */
[----:B0-----:R-:W-:-:S04]  /*0450*/  @P3 IMAD.WIDE.U32 R16, R4, R17, R6 ;  /* 0x0000001104103225 */ /* 0x001fc800078e0006 */
[----:B------:R-:W-:Y:S01]  /*0460*/  @P3 IMAD.IADD R17, R17, 0x1, R11 ;  /* 0x0000000111113824 */ /* 0x000fe200078e020b */
[----:B-1----:R-:W-:Y:S01]  /*0470*/  @!UP0 ULEA UR6, UR7, UR6, 0x18 ;  /* 0x0000000607068291 */ /* 0x002fe2000f8ec03f */
[----:B------:R-:W-:Y:S01]  /*0480*/  VOTEU.ALL UP0, P0 ;  /* 0x00000000003f7886 */ /* 0x000fe20000000000 */
[----:B------:R-:W-:-:S04]  /*0490*/  ISETP.NE.AND P0, PT, R0, 0x3, PT ;  /* 0x000000030000780c */ /* 0x000fc80003f05270 */
[----:B------:R-:W-:Y:S01]  /*04a0*/  ISETP.EQ.OR P0, PT, R0, RZ, !P0 ;  /* 0x000000ff0000720c */ /* 0x000fe20004702670 */
[----:B--2---:R-:W-:-:S03]  /*04b0*/  @!P3 IMAD.WIDE.U32 R6, R9, R3, R4 ;  /* 0x000000030906b225 */ /* 0x004fc600078e0004 */
[C---:B------:R-:W-:Y:S01]  /*04c0*/  ISETP.EQ.AND P0, PT, R8.reuse, RZ, P0 ;  /* 0x000000ff0800720c */ /* 0x040fe20000702270 */
[----:B------:R-:W-:Y:S01]  /*04d0*/  VIADD R8, R8, 0xffffffff ;  /* 0xffffffff08087836 */ /* 0x000fe20000000000 */
[----:B------:R-:W0:Y:S02]  /*04e0*/  FENCE.VIEW.ASYNC.S ;  /* 0x00000000000073c6 */ /* 0x000e240000000000 */
[----:B0-----:R0:W3:Y:S01]  /*04f0*/  @!UP0 SYNCS.EXCH.64 URZ, [UR6+0x30], UR4 ;  /* 0x00003004063f85b2 */ /* 0x0010e20008000100 */
[----:B------:R-:W-:Y:S01]  /*0500*/  @!P3 IMAD.MOV.U32 R16, RZ, RZ, R6 ;  /* 0x000000ffff10b224 */ /* 0x000fe200078e0006 */
[----:B------:R-:W-:Y:S01]  /*0510*/  SEL R19, RZ, 0x1, !P0 ;  /* 0x00000001ff137807 */ /* 0x000fe20004000000 */
[----:B------:R-:W-:Y:S01]  /*0520*/  @!P3 IMAD.MOV.U32 R17, RZ, RZ, R7 ;  /* 0x000000ffff11b224 */ /* 0x000fe200078e0007 */
[----:B------:R-:W-:-:S04]  /*0530*/  ISETP.GE.U32.AND P1, PT, R8, 0x2, PT ;  /* 0x000000020800780c */ /* 0x000fc80003f26070 */
[----:B------:R-:W-:Y:S01]  /*0540*/  SEL R19, R19, 0x2, P1 ;  /* 0x0000000213137807 */ /* 0x000fe20000800000 */
[----:B------:R0:W3:Y:S01]  /*0550*/  @!UP1 SYNCS.EXCH.64 URZ, [UR6+0x38], UR4 ;  /* 0x00003804063f95b2 */ /* 0x0000e20008000100 */
[----:B------:R-:W-:Y:S01]  /*0560*/  NOP ;  /* 0x0000000000007918 */ /* 0x000fe20000000000 */
[----:B---34-:R-:W-:Y:S06]  /*0570*/  BAR.SYNC.DEFER_BLOCKING 0x0 ;  /* 0x0000000000007b1d */ /* 0x018fec0000010000 */
[----:B------:R-:W-:Y:S05]  /*0580*/  @!P2 BRA `(.L_x_3) ;  /* 0x00000040000ca947 */ /* 0x000fea0003800000 */
[----:B------:R-:W-:-:S13]  /*0590*/  ISETP.GT.U32.AND P0, PT, R8, 0x1, PT ;  /* 0x000000010800780c */ /* 0x000fda0003f04070 */
[----:B0-----:R-:W-:Y:S05]  /*05a0*/  @P0 EXIT ;  /* 0x000000000000094d */ /* 0x001fea0003800000 */
[----:B------:R-:W-:Y:S01]  /*05b0*/  ULDC.64 UR4, c[0x0][0x650] ;  /* 0x0001940000047ab9 */ /* 0x000fe20000000a00 */
[----:B------:R-:W-:Y:S01]  /*05c0*/  PRMT R0, RZ, 0x7610, R0 ;  /* 0x00007610ff007816 */ /* 0x000fe20000000000 */
[----:B------:R-:W-:Y:S01]  /*05d0*/  IMAD.MOV.U32 R58, RZ, RZ, -0x1 ;  /* 0xffffffffff3a7424 */ /* 0x000fe200078e00ff */
[----:B------:R-:W-:Y:S01]  /*05e0*/  ISETP.GE.U32.AND P0, PT, R16, UR4, PT ;  /* 0x0000000410007c0c */ /* 0x000fe2000bf06070 */
[----:B------:R-:W-:Y:S02]  /*05f0*/  IMAD.MOV.U32 R59, RZ, RZ, -0x1 ;  /* 0xffffffffff3b7424 */ /* 0x000fe400078e00ff */
[----:B------:R-:W-:Y:S01]  /*0600*/  IMAD.MOV.U32 R57, RZ, RZ, -0x1 ;  /* 0xffffffffff397424 */ /* 0x000fe200078e00ff */
[----:B------:R-:W-:-:S13]  /*0610*/  ISETP.GE.U32.AND.EX P0, PT, R17, UR5, PT, P0 ;  /* 0x0000000511007c0c */ /* 0x000fda000bf06100 */
[----:B------:R-:W-:Y:S05]  /*0620*/  @P0 BRA `(.L_x_4) ;  /* 0x0000000400540947 */ /* 0x000fea0003800000 */
[----:B------:R-:W0:Y:S01]  /*0630*/  LDC.64 R14, c[0x0][0x628] ;  /* 0x00018a00ff0e7b82 */ /* 0x000e220000000a00 */
[----:B------:R-:W-:Y:S02]  /*0640*/  IMAD.MOV.U32 R6, RZ, RZ, R16 ;  /* 0x000000ffff067224 */ /* 0x000fe400078e0010 */
[----:B------:R-:W-:-:S05]  /*0650*/  IMAD.MOV.U32 R7, RZ, RZ, R17 ;  /* 0x000000ffff077224 */ /* 0x000fca00078e0011 */
[----:B------:R-:W1:Y:S08]  /*0660*/  LDC R0, c[0x0][0x630] ;  /* 0x00018c00ff007b82 */ /* 0x000e700000000800 */
[----:B------:R-:W2:Y:S01]  /*0670*/  LDC.64 R20, c[0x0][0x620] ;  /* 0x00018800ff147b82 */ /* 0x000ea20000000a00 */
[----:B0-----:R-:W-:-:S04]  /*0680*/  ISETP.NE.U32.AND P0, PT, R14, RZ, PT ;  /* 0x000000ff0e00720c */ /* 0x001fc80003f05070 */
[----:B------:R-:W-:-:S13]  /*0690*/  ISETP.NE.AND.EX P0, PT, R15, RZ, PT, P0 ;  /* 0x000000ff0f00720c */ /* 0x000fda0003f05300 */
[----:B-12---:R-:W-:Y:S05]  /*06a0*/  @!P0 BRA `(.L_x_5) ;  /* 0x0000000000288947 */ /* 0x006fea0003800000 */
[----:B------:R-:W0:Y:S02]  /*06b0*/  LDC R11, c[0x0][0x634] ;  /* 0x00018d00ff0b7b82 */ /* 0x000e240000000800 */
[----:B0-----:R-:W-:-:S05]  /*06c0*/  IADD3 R11, P0, R16, R11, RZ ;  /* 0x0000000b100b7210 */ /* 0x001fca0007f1e0ff */
[----:B------:R-:W-:-:S04]  /*06d0*/  IMAD.X R13, RZ, RZ, R17, P0 ;  /* 0x000000ffff0d7224 */ /* 0x000fc800000e0611 */
[----:B------:R-:W-:-:S04]  /*06e0*/  IMAD.WIDE.U32 R6, R13, R14, RZ ;  /* 0x0000000e0d067225 */ /* 0x000fc800078e00ff */
[----:B------:R-:W-:-:S04]  /*06f0*/  IMAD.WIDE.U32 R8, P0, R11, R15, R6 ;  /* 0x0000000f0b087225 */ /* 0x000fc80007800006 */
[----:B------:R-:W-:-:S04]  /*0700*/  IMAD.WIDE.U32 R6, R11, R14, RZ ;  /* 0x0000000e0b067225 */ /* 0x000fc800078e00ff */
[----:B------:R-:W-:Y:S01]  /*0710*/  IMAD.X R11, RZ, RZ, RZ, P0 ;  /* 0x000000ffff0b7224 */ /* 0x000fe200000e06ff */
[----:B------:R-:W-:Y:S01]  /*0720*/  IADD3 RZ, P0, R7, R8, RZ ;  /* 0x0000000807ff7210 */ /* 0x000fe20007f1e0ff */
[----:B------:R-:W-:-:S04]  /*0730*/  IMAD.MOV.U32 R10, RZ, RZ, R9 ;  /* 0x000000ffff0a7224 */ /* 0x000fc800078e0009 */
[----:B------:R-:W-:-:S08]  /*0740*/  IMAD.WIDE.U32.X R6, R13, R15, R10, P0 ;  /* 0x0000000f0d067225 */ /* 0x000fd000000e040a */
.L_x_5:
[-CC-:B------:R-:W-:Y:S01]  /*0750*/  SHF.R.U64 R57, R6, R0.reuse, R7.reuse ;  /* 0x0000000006397219 */ /* 0x180fe20000001207 */
[----:B------:R-:W0:Y:S01]  /*0760*/  LDC R10, c[0x0][0x618] ;  /* 0x00018600ff0a7b82 */ /* 0x000e220000000800 */
[----:B------:R-:W-:Y:S01]  /*0770*/  SHF.R.U32.HI R5, RZ, R0, R7 ;  /* 0x00000000ff057219 */ /* 0x000fe20000011607 */
[----:B------:R-:W-:Y:S01]  /*0780*/  ULDC UR4, c[0x0][0x150] ;  /* 0x0000540000047ab9 */ /* 0x000fe20000000800 */
[----:B------:R-:W-:Y:S02]  /*0790*/  IADD3 R9, P0, RZ, -R57, RZ ;  /* 0x80000039ff097210 */ /* 0x000fe40007f1e0ff */
[----:B------:R-:W-:-:S03]  /*07a0*/  I2FP.F32.U32 R0, R4 ;  /* 0x0000000400007245 */ /* 0x000fc60000201000 */
[----:B------:R-:W1:Y:S01]  /*07b0*/  LDC.64 R28, c[0x0][0x640] ;  /* 0x00019000ff1c7b82 */ /* 0x000e620000000a00 */
[----:B------:R-:W-:Y:S02]  /*07c0*/  IMAD.X R11, RZ, RZ, ~R5, P0 ;  /* 0x000000ffff0b7224 */ /* 0x000fe400000e0e05 */
[----:B------:R-:W-:Y:S01]  /*07d0*/  FMUL R0, R0, UR4 ;  /* 0x0000000400007c20 */ /* 0x000fe20008400000 */
[----:B------:R-:W-:Y:S01]  /*07e0*/  IMAD.WIDE.U32 R6, R9, R20, R16 ;  /* 0x0000001409067225 */ /* 0x000fe200078e0010 */
[----:B------:R-:W-:-:S03]  /*07f0*/  ULDC UR4, c[0x0][0x154] ;  /* 0x0000550000047ab9 */ /* 0x000fc60000000800 */
[----:B------:R-:W-:Y:S01]  /*0800*/  IMAD R8, R11, R20, RZ ;  /* 0x000000140b087224 */ /* 0x000fe200078e02ff */
[----:B------:R-:W2:Y:S01]  /*0810*/  LDC R5, c[0x0][0x144] ;  /* 0x00005100ff057b82 */ /* 0x000ea20000000800 */
[----:B------:R-:W3:Y:S02]  /*0820*/  F2I.U32.TRUNC.NTZ R0, R0 ;  /* 0x0000000000007305 */ /* 0x000ee4000020f000 */
[----:B------:R-:W-:-:S04]  /*0830*/  IMAD R9, R9, R21, R8 ;  /* 0x0000001509097224 */ /* 0x000fc800078e0208 */
[----:B------:R-:W-:Y:S01]  /*0840*/  IMAD.IADD R7, R7, 0x1, R9 ;  /* 0x0000000107077824 */ /* 0x000fe200078e0209 */
[----:B------:R-:W4:Y:S01]  /*0850*/  LDC R12, c[0x0][0x608] ;  /* 0x00018200ff0c7b82 */ /* 0x000f220000000800 */
[----:B------:R-:W-:-:S03]  /*0860*/  IMAD.MOV.U32 R9, RZ, RZ, -0x1 ;  /* 0xffffffffff097424 */ /* 0x000fc600078e00ff */
[-CC-:B0-----:R-:W-:Y:S02]  /*0870*/  SHF.R.U64 R20, R6, R10.reuse, R7.reuse ;  /* 0x0000000a06147219 */ /* 0x181fe40000001207 */
[----:B------:R-:W-:Y:S02]  /*0880*/  I2FP.F32.U32 R6, R3 ;  /* 0x0000000300067245 */ /* 0x000fe40000201000 */
[----:B------:R-:W0:Y:S01]  /*0890*/  LDC R26, c[0x0][0x658] ;  /* 0x00019600ff1a7b82 */ /* 0x000e220000000800 */
[----:B-1----:R-:W-:Y:S01]  /*08a0*/  ISETP.NE.U32.AND P0, PT, R28, RZ, PT ;  /* 0x000000ff1c00720c */ /* 0x002fe20003f05070 */
[----:B---3--:R-:W-:Y:S01]  /*08b0*/  IMAD.MOV R8, RZ, RZ, -R0 ;  /* 0x000000ffff087224 */ /* 0x008fe200078e0a00 */
[----:B------:R-:W-:Y:S01]  /*08c0*/  SHF.R.U32.HI R7, RZ, R10, R7 ;  /* 0x0000000aff077219 */ /* 0x000fe20000011607 */
[----:B------:R-:W-:Y:S01]  /*08d0*/  FMUL R6, R6, UR4 ;  /* 0x0000000406067c20 */ /* 0x000fe20008400000 */
[----:B------:R-:W-:-:S03]  /*08e0*/  ISETP.NE.AND.EX P0, PT, R29, RZ, PT, P0 ;  /* 0x000000ff1d00720c */ /* 0x000fc60003f05300 */
[----:B------:R-:W1:Y:S01]  /*08f0*/  LDC R14, c[0x0][0x148] ;  /* 0x00005200ff0e7b82 */ /* 0x000e620000000800 */
[----:B--2---:R-:W-:-:S07]  /*0900*/  IMAD R0, R5, R8, R4 ;  /* 0x0000000805007224 */ /* 0x004fce00078e0204 */
[----:B------:R-:W2:Y:S01]  /*0910*/  LDC R24, c[0x0][0x600] ;  /* 0x00018000ff187b82 */ /* 0x000ea20000000800 */
[-CC-:B----4-:R-:W-:Y:S02]  /*0920*/  SHF.R.U64 R30, R20, R12.reuse, R7.reuse ;  /* 0x0000000c141e7219 */ /* 0x190fe40000001207 */
[----:B------:R-:W-:Y:S01]  /*0930*/  SHF.R.U32.HI R5, RZ, R12, R7 ;  /* 0x0000000cff057219 */ /* 0x000fe20000011607 */
[----:B------:R-:W-:Y:S01]  /*0940*/  IMAD.MOV.U32 R7, RZ, RZ, 0x1 ;  /* 0x00000001ff077424 */ /* 0x000fe200078e00ff */
[----:B------:R3:W4:Y:S03]  /*0950*/  F2I.U32.TRUNC.NTZ R12, R6 ;  /* 0x00000006000c7305 */ /* 0x000726000020f000 */
[----:B------:R-:W1:Y:S01]  /*0960*/  LDC R15, c[0x0][0x648] ;  /* 0x00019200ff0f7b82 */ /* 0x000e620000000800 */
[-C--:B0-----:R-:W-:Y:S02]  /*0970*/  SHF.L.U32 R4, R9, R26.reuse, RZ ;  /* 0x0000001a09047219 */ /* 0x081fe400000006ff */
[----:B------:R-:W-:-:S02]  /*0980*/  SHF.R.U64 R32, R30, R26, R5 ;  /* 0x0000001a1e207219 */ /* 0x000fc40000001205 */
[----:B------:R-:W-:Y:S02]  /*0990*/  LOP3.LUT R11, RZ, R4, RZ, 0x33, !PT ;  /* 0x00000004ff0b7212 */ /* 0x000fe400078e33ff */
[-C--:B------:R-:W-:Y:S01]  /*09a0*/  SHF.R.U32.HI R5, RZ, R26.reuse, R5 ;  /* 0x0000001aff057219 */ /* 0x080fe20000011605 */
[----:B------:R-:W0:Y:S01]  /*09b0*/  LDC R21, c[0x0][0x638] ;  /* 0x00018e00ff157b82 */ /* 0x000e220000000800 */
[----:B------:R-:W-:Y:S01]  /*09c0*/  SHF.L.U32 R10, R7, R26, RZ ;  /* 0x0000001a070a7219 */ /* 0x000fe200000006ff */
[----:B------:R-:W-:-:S06]  /*09d0*/  IMAD.MOV.U32 R4, RZ, RZ, R32 ;  /* 0x000000ffff047224 */ /* 0x000fcc00078e0020 */
[----:B------:R-:W0:Y:S01]  /*09e0*/  LDC R58, c[0x0][0x610] ;  /* 0x00018400ff3a7b82 */ /* 0x000e220000000800 */
[----:B---34-:R-:W-:Y:S05]  /*09f0*/  @!P0 BRA `(.L_x_6) ;  /* 0x0000000000288947 */ /* 0x018fea0003800000 */
[----:B------:R-:W3:Y:S02]  /*0a00*/  LDC R9, c[0x0][0x64c] ;  /* 0x00019300ff097b82 */ /* 0x000ee40000000800 */
[----:B---3--:R-:W-:-:S05]  /*0a10*/  IADD3 R9, P0, R32, R9, RZ ;  /* 0x0000000920097210 */ /* 0x008fca0007f1e0ff */
        /* <DEDUP_REMOVED lines=8> */
.L_x_6:
[----:B-1----:R-:W-:Y:S01]  /*0aa0*/  SHF.R.U64 R4, R4, R15, R5 ;  /* 0x0000000f04047219 */ /* 0x002fe20000001205 */
[----:B--2---:R-:W-:Y:S01]  /*0ab0*/  VIADD R5, R24, 0xffffffff ;  /* 0xffffffff18057836 */ /* 0x004fe20000000000 */
[----:B------:R-:W-:Y:S01]  /*0ac0*/  LOP3.LUT R11, R30, R11, RZ, 0xc0, !PT ;  /* 0x0000000b1e0b7212 */ /* 0x000fe200078ec0ff */
[----:B------:R-:W-:Y:S02]  /*0ad0*/  IMAD.MOV R12, RZ, RZ, -R12 ;  /* 0x000000ffff0c7224 */ /* 0x000fe400078e0a0c */
[----:B------:R-:W-:Y:S01]  /*0ae0*/  IMAD.MOV R6, RZ, RZ, -R4 ;  /* 0x000000ffff067224 */ /* 0x000fe200078e0a04 */
[----:B------:R-:W-:Y:S01]  /*0af0*/  LOP3.LUT R5, R20, R5, RZ, 0xc0, !PT ;  /* 0x0000000514057212 */ /* 0x000fe200078ec0ff */
[----:B------:R-:W-:Y:S02]  /*0b00*/  @P3 IMAD R0, R14, R12, R3 ;  /* 0x0000000c0e003224 */ /* 0x000fe400078e0203 */
[----:B------:R-:W-:Y:S02]  /*0b10*/  IMAD R11, R10, R4, R11 ;  /* 0x000000040a0b7224 */ /* 0x000fe400078e020b */
[----:B0-----:R-:W-:-:S02]  /*0b20*/  IMAD R3, R6, R21, R32 ;  /* 0x0000001506037224 */ /* 0x001fc400078e0220 */
[----:B------:R-:W-:Y:S02]  /*0b30*/  IMAD R58, R11, R58, R0 ;  /* 0x0000003a0b3a7224 */ /* 0x000fe400078e0200 */
[----:B------:R-:W-:Y:S02]  /*0b40*/  IMAD R3, R3, R24, R5 ;  /* 0x0000001803037224 */ /* 0x000fe400078e0205 */
[----:B------:R-:W-:-:S03]  /*0b50*/  IMAD.MOV.U32 R0, RZ, RZ, 0x1 ;  /* 0x00000001ff007424 */ /* 0x000fc600078e00ff */
[----:B------:R-:W-:Y:S02]  /*0b60*/  SEL R59, R3, R58, !P3 ;  /* 0x0000003a033b7207 */ /* 0x000fe40005800000 */
[----:B------:R-:W-:-:S07]  /*0b70*/  SEL R58, R58, R3, !P3 ;  /* 0x000000033a3a7207 */ /* 0x000fce0005800000 */
.L_x_4:
[----:B------:R-:W-:-:S08]  /*0b80*/  NOP ;  /* 0x0000000000007918 */ /* 0x000fd00000000000 */
[----:B------:R-:W0:Y:S02]  /*0b90*/  USETMAXREG.TRY_ALLOC.CTAPOOL UP0, 0xe8 ;  /* 0x000000e8000079c8 */ /* 0x000e240008000600 */
[----:B0-----:R-:W-:-:S13]  /*0ba0*/  PLOP3.LUT P0, PT, PT, PT, UP0, 0x80, 0x0 ;  /* 0x000000000000781c */ /* 0x001fda0003f0f008 */
[----:B------:R-:W-:Y:S05]  /*0bb0*/  @!P0 BRA `(.L_x_4) ;  /* 0xfffffffc00f08947 */ /* 0x000fea000383ffff */
[----:B------:R-:W-:Y:S01]  /*0bc0*/  ULDC.64 UR4, c[0x0][0x598] ;  /* 0x0001660000047ab9 */ /* 0x000fe20000000a00 */
[----:B------:R-:W-:Y:S01]  /*0bd0*/  ULDC.64 UR36, c[0x0][0x208] ;  /* 0x0000820000247ab9 */ /* 0x000fe20000000a00 */
[----:B------:R-:W-:-:S04]  /*0be0*/  ISETP.NE.U32.AND P0, PT, RZ, UR4, PT ;  /* 0x00000004ff007c0c */ /* 0x000fc8000bf05070 */
[----:B------:R-:W-:-:S13]  /*0bf0*/  ISETP.NE.AND.EX P0, PT, RZ, UR5, PT, P0 ;  /* 0x00000005ff007c0c */ /* 0x000fda000bf05300 */
[----:B------:R-:W-:Y:S05]  /*0c00*/  @!P0 BRA `(.L_x_7) ;  /* 0x00000000001c8947 */ /* 0x000fea0003800000 */
[----:B------:R-:W0:Y:S02]  /*0c10*/  LDC.64 R4, c[0x0][0x598] ;  /* 0x00016600ff047b82 */ /* 0x000e240000000a00 */
[----:B0-----:R-:W2:Y:S02]  /*0c20*/  LDG.E.64 R4, desc[UR36][R4.64] ;  /* 0x0000002404047981 */ /* 0x001ea4000c1e1b00 */
[----:B--2---:R-:W-:-:S04]  /*0c30*/  ISETP.NE.U32.AND P0, PT, R4, RZ, PT ;  /* 0x000000ff0400720c */ /* 0x004fc80003f05070 */
[----:B------:R-:W-:-:S13]  /*0c40*/  ISETP.NE.AND.EX P0, PT, R5, RZ, PT, P0 ;  /* 0x000000ff0500720c */ /* 0x000fda0003f05300 */
[----:B------:R-:W-:Y:S05]  /*0c50*/  @!P0 BRA `(.L_x_7) ;  /* 0x0000000000088947 */ /* 0x000fea0003800000 */
[----:B------:R0:W5:Y:S01]  /*0c60*/  LD.E R23, desc[UR36][R4.64] ;  /* 0x0000002404177980 */ /* 0x000162000c101900 */
[----:B------:R-:W-:Y:S05]  /*0c70*/  BRA `(.L_x_8) ;  /* 0x0000000000247947 */ /* 0x000fea0003800000 */
.L_x_7:
[----:B------:R-:W-:Y:S02]  /*0c80*/  ULDC.64 UR4, c[0x0][0x588] ;  /* 0x0001620000047ab9 */ /* 0x000fe40000000a00 */
[----:B------:R-:W-:-:S04]  /*0c90*/  ISETP.NE.U32.AND P0, PT, RZ, UR4, PT ;  /* 0x00000004ff007c0c */ /* 0x000fc8000bf05070 */
[----:B------:R-:W-:-:S13]  /*0ca0*/  ISETP.NE.AND.EX P0, PT, RZ, UR5, PT, P0 ;  /* 0x00000005ff007c0c */ /* 0x000fda000bf05300 */
[----:B------:R-:W-:Y:S05]  /*0cb0*/  @!P0 BRA `(.L_x_9) ;  /* 0x00000000000c8947 */ /* 0x000fea0003800000 */
[----:B------:R-:W0:Y:S02]  /*0cc0*/  LDC.64 R4, c[0x0][0x588] ;  /* 0x00016200ff047b82 */ /* 0x000e240000000a00 */
[----:B0-----:R1:W5:Y:S01]  /*0cd0*/  LDG.E R23, desc[UR36][R4.64] ;  /* 0x0000002404177981 */ /* 0x001362000c1e1900 */
[----:B------:R-:W-:Y:S05]  /*0ce0*/  BRA `(.L_x_8) ;  /* 0x0000000000087947 */ /* 0x000fea0003800000 */
.L_x_9:
[----:B------:R-:W-:Y:S02]  /*0cf0*/  ULDC UR4, c[0x0][0x580] ;  /* 0x0001600000047ab9 */ /* 0x000fe40000000800 */
[----:B------:R-:W-:-:S07]  /*0d00*/  IMAD.U32 R23, RZ, RZ, UR4 ;  /* 0x00000004ff177e24 */ /* 0x000fce000f8e00ff */
.L_x_8:
[----:B------:R-:W-:Y:S02]  /*0d10*/  ULDC.64 UR4, c[0x0][0x5a0] ;  /* 0x0001680000047ab9 */ /* 0x000fe40000000a00 */
[----:B------:R-:W-:-:S04]  /*0d20*/  ISETP.NE.U32.AND P0, PT, RZ, UR4, PT ;  /* 0x00000004ff007c0c */ /* 0x000fc8000bf05070 */
[----:B------:R-:W-:-:S13]  /*0d30*/  ISETP.NE.AND.EX P0, PT, RZ, UR5, PT, P0 ;  /* 0x00000005ff007c0c */ /* 0x000fda000bf05300 */
[----:B------:R-:W-:Y:S05]  /*0d40*/  @!P0 BRA `(.L_x_10) ;  /* 0x00000000001c8947 */ /* 0x000fea0003800000 */
[----:B01----:R-:W0:Y:S02]  /*0d50*/  LDC.64 R4, c[0x0][0x5a0] ;  /* 0x00016800ff047b82 */ /* 0x003e240000000a00 */
[----:B0-----:R-:W2:Y:S02]  /*0d60*/  LDG.E.64 R4, desc[UR36][R4.64] ;  /* 0x0000002404047981 */ /* 0x001ea4000c1e1b00 */
[----:B--2---:R-:W-:-:S04]  /*0d70*/  ISETP.NE.U32.AND P0, PT, R4, RZ, PT ;  /* 0x000000ff0400720c */ /* 0x004fc80003f05070 */
[----:B------:R-:W-:-:S13]  /*0d80*/  ISETP.NE.AND.EX P0, PT, R5, RZ, PT, P0 ;  /* 0x000000ff0500720c */ /* 0x000fda0003f05300 */
[----:B------:R-:W-:Y:S05]  /*0d90*/  @!P0 BRA `(.L_x_10) ;  /* 0x0000000000088947 */ /* 0x000fea0003800000 */
[----:B------:R0:W5:Y:S01]  /*0da0*/  LD.E R56, desc[UR36][R4.64] ;  /* 0x0000002404387980 */ /* 0x000162000c101900 */
[----:B------:R-:W-:Y:S05]  /*0db0*/  BRA `(.L_x_11) ;  /* 0x0000000000247947 */ /* 0x000fea0003800000 */
.L_x_10:
[----:B------:R-:W-:Y:S02]  /*0dc0*/  ULDC.64 UR4, c[0x0][0x590] ;  /* 0x0001640000047ab9 */ /* 0x000fe40000000a00 */
[----:B------:R-:W-:-:S04]  /*0dd0*/  ISETP.NE.U32.AND P0, PT, RZ, UR4, PT ;  /* 0x00000004ff007c0c */ /* 0x000fc8000bf05070 */
[----:B------:R-:W-:-:S13]  /*0de0*/  ISETP.NE.AND.EX P0, PT, RZ, UR5, PT, P0 ;  /* 0x00000005ff007c0c */ /* 0x000fda000bf05300 */
[----:B------:R-:W-:Y:S05]  /*0df0*/  @!P0 BRA `(.L_x_12) ;  /* 0x00000000000c8947 */ /* 0x000fea0003800000 */
[----:B01----:R-:W0:Y:S02]  /*0e00*/  LDC.64 R4, c[0x0][0x590] ;  /* 0x00016400ff047b82 */ /* 0x003e240000000a00 */
[----:B0-----:R1:W5:Y:S01]  /*0e10*/  LDG.E R56, desc[UR36][R4.64] ;  /* 0x0000002404387981 */ /* 0x001362000c1e1900 */
[----:B------:R-:W-:Y:S05]  /*0e20*/  BRA `(.L_x_11) ;  /* 0x0000000000087947 */ /* 0x000fea0003800000 */
.L_x_12:
[----:B------:R-:W-:Y:S02]  /*0e30*/  ULDC UR4, c[0x0][0x584] ;  /* 0x0001610000047ab9 */ /* 0x000fe40000000800 */
[----:B------:R-:W-:-:S07]  /*0e40*/  IMAD.U32 R56, RZ, RZ, UR4 ;  /* 0x00000004ff387e24 */ /* 0x000fce000f8e00ff */
.L_x_11:
[----:B------:R-:W-:-:S13]  /*0e50*/  LOP3.LUT P0, RZ, R0, 0xff, RZ, 0xc0, !PT ;  /* 0x000000ff00ff7812 */ /* 0x000fda000780c0ff */
[----:B------:R-:W-:Y:S05]  /*0e60*/  @!P0 EXIT ;  /* 0x000000000000894d */ /* 0x000fea0003800000 */
[----:B------:R-:W-:Y:S01]  /*0e70*/  ULDC UR4, c[0x0][0x28c] ;  /* 0x0000a30000047ab9 */ /* 0x000fe20000000800 */
[----:B------:R-:W-:Y:S01]  /*0e80*/  LOP3.LUT R62, R19, 0x1, RZ, 0xfc, !PT ;  /* 0x00000001133e7812 */ /* 0x000fe200078efcff */
[----:B------:R-:W-:Y:S01]  /*0e90*/  UIADD3 UR4, UR4, 0x1f, URZ ;  /* 0x0000001f04047890 */ /* 0x000fe2000fffe03f */
[----:B------:R-:W-:Y:S01]  /*0ea0*/  UMOV UR38, URZ ;  /* 0x0000003f00267c82 */ /* 0x000fe20008000000 */
[----:B------:R-:W-:Y:S02]  /*0eb0*/  UMOV UR39, URZ ;  /* 0x0000003f00277c82 */ /* 0x000fe40008000000 */
[----:B------:R-:W-:-:S04]  /*0ec0*/  USHF.R.S32.HI UR5, URZ, 0x1f, UR4 ;  /* 0x0000001f3f057899 */ /* 0x000fc80008011404 */
[----:B------:R-:W-:-:S04]  /*0ed0*/  ULEA.HI UR5, UR5, UR4, URZ, 0x5 ;  /* 0x0000000405057291 */ /* 0x000fc8000f8f283f */
[----:B------:R-:W-:-:S12]  /*0ee0*/  USHF.R.S32.HI UR40, URZ, 0x5, UR5 ;  /* 0x000000053f287899 */ /* 0x000fd80008011405 */
.L_x_94:
[----:B------:R-:W-:Y:S01]  /*0ef0*/  LOP3.LUT R0, R18, 0x80, RZ, 0xc0, !PT ;  /* 0x0000008012007812 */ /* 0x000fe200078ec0ff */
[----:B------:R-:W2:Y:S01]  /*0f00*/  S2UR UR7, SR_CgaCtaId ;  /* 0x00000000000779c3 */ /* 0x000ea20000008800 */
[----:B------:R-:W-:Y:S02]  /*0f10*/  UMOV UR6, 0x400 ;  /* 0x0000040000067882 */ /* 0x000fe40000000000 */
[----:B------:R-:W-:-:S06]  /*0f20*/  SHF.R.U32.HI R0, RZ, 0x7, R0 ;  /* 0x00000007ff007819 */ /* 0x000fcc0000011600 */
[----:B---3--:R-:W3:Y:S01]  /*0f30*/  SHFL.IDX PT, R0, R0, RZ, 0x1f ;  /* 0x00001fff00007589 */ /* 0x008ee200000e0000 */
[----:B--2---:R-:W-:Y:S01]  /*0f40*/  ULEA UR42, UR7, UR6, 0x18 ;  /* 0x00000006072a7291 */ /* 0x004fe2000f8ec03f */
[----:B---3--:R-:W-:-:S13]  /*0f50*/  R2UR UR4, R0 ;  /* 0x00000000000472ca */ /* 0x008fda00000e0000 */
[----:B------:R-:W-:-:S04]  /*0f60*/  ULEA.HI UR5, UR4, UR4, URZ, 0x1 ;  /* 0x0000000404057291 */ /* 0x000fc8000f8f083f */
[----:B------:R-:W-:-:S04]  /*0f70*/  ULOP3.LUT UR5, UR5, 0x7fffe, URZ, 0xc0, !UPT ;  /* 0x0007fffe05057892 */ /* 0x000fc8000f8ec03f */
[----:B------:R-:W-:-:S03]  /*0f80*/  UIADD3 UR5, UR4, -UR5, URZ ;  /* 0x8000000504057290 */ /* 0x000fc6000fffe03f */
[----:B------:R-:W-:Y:S01]  /*0f90*/  ULDC UR4, c[0x0][0x28c] ;  /* 0x0000a30000047ab9 */ /* 0x000fe20000000800 */
[----:B------:R-:W-:Y:S01]  /*0fa0*/  ULEA UR5, UR5, UR42, 0xd ;  /* 0x0000002a05057291 */ /* 0x000fe2000f8e683f */
[----:B------:R-:W-:-:S03]  /*0fb0*/  ISETP.LT.AND P0, PT, RZ, UR4, PT ;  /* 0x00000004ff007c0c */ /* 0x000fc6000bf01270 */
[----:B------:R-:W-:-:S04]  /*0fc0*/  UIADD3 UR5, UR5, 0x100, URZ ;  /* 0x0000010005057890 */ /* 0x000fc8000fffe03f */
[----:B------:R-:W-:-:S04]  /*0fd0*/  USHF.R.U32.HI UR5, URZ, 0x4, UR5 ;  /* 0x000000043f057899 */ /* 0x000fc80008011605 */
[----:B------:R-:W-:Y:S02]  /*0fe0*/  ULOP3.LUT UR41, UR5, 0x3fff, URZ, 0xc0, !UPT ;  /* 0x00003fff05297892 */ /* 0x000fe4000f8ec03f */
[----:B-1--45:R-:W-:Y:S10]  /*0ff0*/  @P0 BRA `(.L_x_13) ;  /* 0x0000000000400947 */ /* 0x032ff40003800000 */
[----:B------:R-:W-:Y:S01]  /*1000*/  MOV R0, 0x0 ;  /* 0x0000000000007802 */ /* 0x000fe20000000f00 */
[----:B------:R-:W-:Y:S01]  /*1010*/  ULDC.64 UR4, c[0x4][0x68] ;  /* 0x01001a0000047ab9 */ /* 0x000fe20000000a00 */
[----:B------:R-:W-:Y:S01]  /*1020*/  ULDC.64 UR6, c[0x4][0x8] ;  /* 0x0100020000067ab9 */ /* 0x000fe20000000a00 */
[----:B01----:R-:W-:Y:S01]  /*1030*/  IMAD.U32 R4, RZ, RZ, UR4 ;  /* 0x00000004ff047e24 */ /* 0x003fe2000f8e00ff */
[----:B------:R0:W1:Y:S01]  /*1040*/  LDC.64 R14, c[0x4][R0] ;  /* 0x01000000000e7b82 */ /* 0x0000620000000a00 */
[----:B------:R-:W-:Y:S01]  /*1050*/  IMAD.U32 R5, RZ, RZ, UR5 ;  /* 0x00000005ff057e24 */ /* 0x000fe2000f8e00ff */
[----:B------:R-:W-:Y:S01]  /*1060*/  ULDC.64 UR4, c[0x4][0x70] ;  /* 0x01001c0000047ab9 */ /* 0x000fe20000000a00 */
[----:B------:R-:W-:Y:S02]  /*1070*/  IMAD.U32 R10, RZ, RZ, UR6 ;  /* 0x00000006ff0a7e24 */ /* 0x000fe4000f8e00ff */
[----:B------:R-:W-:Y:S02]  /*1080*/  IMAD.U32 R6, RZ, RZ, UR4 ;  /* 0x00000004ff067e24 */ /* 0x000fe4000f8e00ff */
[----:B------:R-:W-:-:S02]  /*1090*/  IMAD.U32 R7, RZ, RZ, UR5 ;  /* 0x00000005ff077e24 */ /* 0x000fc4000f8e00ff */
[----:B------:R-:W-:Y:S02]  /*10a0*/  IMAD.U32 R11, RZ, RZ, UR7 ;  /* 0x00000007ff0b7e24 */ /* 0x000fe4000f8e00ff */
[----:B------:R-:W-:Y:S02]  /*10b0*/  IMAD.MOV.U32 R8, RZ, RZ, 0x1e1 ;  /* 0x000001e1ff087424 */ /* 0x000fe400078e00ff */
[----:B------:R-:W-:Y:S02]  /*10c0*/  IMAD.MOV.U32 R12, RZ, RZ, 0x1 ;  /* 0x00000001ff0c7424 */ /* 0x000fe400078e00ff */
[----:B0-----:R-:W-:-:S07]  /*10d0*/  IMAD.MOV.U32 R13, RZ, RZ, RZ ;  /* 0x000000ffff0d7224 */ /* 0x001fce00078e00ff */
[----:B------:R-:W-:-:S07]  /*10e0*/  LEPC R20, `(.L_x_13) ;  /* 0x000000001014794e */ /* 0x000fce0000000000 */
[----:B-1---5:R-:W-:Y:S05]  /*10f0*/  CALL.ABS.NOINC R14 ;  /* 0x000000000e007343 */ /* 0x022fea0003c00000 */
.L_x_13:
[----:B------:R-:W-:-:S13]  /*1100*/  ISETP.NE.AND P0, PT, R62, 0x3, PT ;  /* 0x000000033e00780c */ /* 0x000fda0003f05270 */
[----:B------:R-:W-:Y:S05]  /*1110*/  @!P0 BRA `(.L_x_14) ;  /* 0x0000000000048947 */ /* 0x000fea0003800000 */
[----:B------:R-:W-:Y:S01]  /*1120*/  BPT.TRAP 0x1 ;  /* 0x000000040000795c */ /* 0x000fe20000300000 */
.L_x_14:
[----:B------:R-:W-:Y:S02]  /*1130*/  IMAD.U32 R3, RZ, RZ, UR39 ;  /* 0x00000027ff037e24 */ /* 0x000fe4000f8e00ff */
[----:B------:R-:W-:-:S03]  /*1140*/  IMAD.U32 R0, RZ, RZ, UR38 ;  /* 0x00000026ff007e24 */ /* 0x000fc6000f8e00ff */
[----:B------:R-:W-:Y:S02]  /*1150*/  LEA R3, R3, UR42, 0x3 ;  /* 0x0000002a03037c11 */ /* 0x000fe4000f8e18ff */
[----:B------:R-:W-:-:S04]  /*1160*/  SHF.L.U32 R0, R0, 0x1f, RZ ;  /* 0x0000001f00007819 */ /* 0x000fc800000006ff */
[----:B------:R2:W3:Y:S01]  /*1170*/  SYNCS.PHASECHK.TRANS64.TRYWAIT P1, [R3+URZ], R0 ;  /* 0x00000000030075a7 */ /* 0x0004e2000802017f */
[----:B------:R-:W-:Y:S05]  /*1180*/  @!P0 BRA `(.L_x_15) ;  /* 0x0000000000048947 */ /* 0x000fea0003800000 */
[----:B------:R-:W-:Y:S01]  /*1190*/  BPT.TRAP 0x1 ;  /* 0x000000040000795c */ /* 0x000fe20000300000 */
.L_x_15:
[----:B---3--:R-:W-:Y:S05]  /*11a0*/  @P1 BRA `(.L_x_16) ;  /* 0x0000000000081947 */ /* 0x008fea0003800000 */
[----:B------:R-:W3:Y:S02]  /*11b0*/  SYNCS.PHASECHK.TRANS64.TRYWAIT P1, [R3+URZ], R0 ;  /* 0x00000000030075a7 */ /* 0x000ee4000802017f */
[----:B---3--:R-:W-:Y:S05]  /*11c0*/  @!P1 BRA `(.L_x_17) ;  /* 0x0000004800449947 */ /* 0x008fea0003800000 */
.L_x_16:
[----:B------:R-:W-:-:S04]  /*11d0*/  UISETP.LT.AND UP0, UPT, UR40, 0x1, UPT ;  /* 0x000000012800788c */ /* 0x000fc8000bf01270 */
[----:B------:R-:W-:-:S04]  /*11e0*/  USEL UR4, UR40, 0x1, UP0 ;  /* 0x0000000128047887 */ /* 0x000fc80008000000 */
[----:B------:R-:W-:-:S06]  /*11f0*/  UIADD3 UR4, UR40, -UR4, URZ ;  /* 0x8000000428047290 */ /* 0x000fcc000fffe03f */
[----:B--23--:R-:W-:Y:S01]  /*1200*/  IMAD.U32 R0, RZ, RZ, UR4 ;  /* 0x00000004ff007e24 */ /* 0x00cfe2000f8e00ff */
[----:B------:R-:W-:Y:S05]  /*1210*/  WARPSYNC.ALL ;  /* 0x0000000000007948 */ /* 0x000fea0003800000 */
[----:B------:R-:W-:Y:S01]  /*1220*/  ISETP.GE.AND P1, PT, R0, 0x1, PT ;  /* 0x000000010000780c */ /* 0x000fe20003f26270 */
[----:B------:R-:W-:Y:S01]  /*1230*/  UIADD3 UR4, UR42, 0x8100, URZ ;  /* 0x000081002a047890 */ /* 0x000fe2000fffe03f */
[----:B------:R-:W-:Y:S01]  /*1240*/  WARPGROUP.ARRIVE ;  /* 0x00000000000079c5 */ /* 0x000fe20000000000 */
[----:B------:R-:W-:Y:S01]  /*1250*/  UMOV UR9, 0x40000040 ;  /* 0x4000004000097882 */ /* 0x000fe20000000000 */
[----:B------:R-:W-:Y:S01]  /*1260*/  UMOV UR11, 0x40000040 ;  /* 0x40000040000b7882 */ /* 0x000fe20000000000 */
[----:B------:R-:W-:-:S04]  /*1270*/  USHF.R.U32.HI UR4, URZ, 0x4, UR4 ;  /* 0x000000043f047899 */ /* 0x000fc80008011604 */
[----:B------:R-:W-:Y:S02]  /*1280*/  ULOP3.LUT UR5, UR4, 0x3fff, URZ, 0xc0, !UPT ;  /* 0x00003fff04057892 */ /* 0x000fe4000f8ec03f */
[----:B------:R-:W-:Y:S02]  /*1290*/  ULOP3.LUT UR4, UR41, 0x10000, URZ, 0xfc, !UPT ;  /* 0x0001000029047892 */ /* 0x000fe4000f8efc3f */
[----:B------:R-:W-:Y:S02]  /*12a0*/  ULOP3.LUT UR5, UR5, 0x10000, URZ, 0xfc, !UPT ;  /* 0x0001000005057892 */ /* 0x000fe4000f8efc3f */
[----:B------:R-:W-:Y:S02]  /*12b0*/  ULEA UR6, UR39, UR4, 0xa ;  /* 0x0000000427067291 */ /* 0x000fe4000f8e503f */
[----:B------:R-:W-:-:S05]  /*12c0*/  ULEA UR7, UR39, UR5, 0x9 ;  /* 0x0000000527077291 */ /* 0x000fca000f8e483f */
[----:B------:R-:W-:Y:S02]  /*12d0*/  UMOV UR8, UR6 ;  /* 0x0000000600087c82 */ /* 0x000fe40008000000 */
[----:B------:R-:W-:Y:S02]  /*12e0*/  UMOV UR10, UR7 ;  /* 0x00000007000a7c82 */ /* 0x000fe40008000000 */
[----:B------:R-:W-:Y:S01]  /*12f0*/  HGMMA.64x64x8.F32.TF32 R24, gdesc[UR8], RZ, !UPT, gsb0 ;  /* 0x04e00000081879f0 */ /* 0x000fe2000c0028ff */
[----:B------:R-:W-:Y:S02]  /*1300*/  UIADD3 UR8, UR6, 0x2, URZ ;  /* 0x0000000206087890 */ /* 0x000fe4000fffe03f */
[----:B------:R-:W-:Y:S01]  /*1310*/  UIADD3 UR10, UR7, 0x2, URZ ;  /* 0x00000002070a7890 */ /* 0x000fe2000fffe03f */
[----:B------:R-:W-:Y:S01]  /*1320*/  UMOV UR9, 0x40000040 ;  /* 0x4000004000097882 */ /* 0x000fe20000000000 */
[----:B------:R-:W-:Y:S01]  /*1330*/  UMOV UR11, 0x40000040 ;  /* 0x40000040000b7882 */ /* 0x000fe20000000000 */
[----:B------:R-:W-:-:S02]  /*1340*/  WARPGROUP.DEPBAR.LE gsb0, 0x0 ;  /* 0x00008000000079c5 */ /* 0x000fc40000010000 */
[----:B------:R-:W-:-:S06]  /*1350*/  WARPGROUP.ARRIVE ;  /* 0x00000000000079c5 */ /* 0x000fcc0000000000 */
[----:B------:R-:W-:Y:S01]  /*1360*/  HGMMA.64x64x8.F32.TF32 R24, gdesc[UR8], R24, gsb0 ;  /* 0x04e00000081879f0 */ /* 0x000fe20008002818 */
[----:B------:R-:W-:Y:S02]  /*1370*/  UIADD3 UR8, UR6, 0x4, URZ ;  /* 0x0000000406087890 */ /* 0x000fe4000fffe03f */
[----:B------:R-:W-:Y:S01]  /*1380*/  UIADD3 UR10, UR7, 0x4, URZ ;  /* 0x00000004070a7890 */ /* 0x000fe2000fffe03f */
[----:B------:R-:W-:Y:S01]  /*1390*/  UMOV UR9, 0x40000040 ;  /* 0x4000004000097882 */ /* 0x000fe20000000000 */
[----:B------:R-:W-:Y:S01]  /*13a0*/  UMOV UR11, 0x40000040 ;  /* 0x40000040000b7882 */ /* 0x000fe20000000000 */
[----:B------:R-:W-:Y:S02]  /*13b0*/  WARPGROUP.DEPBAR.LE gsb0, 0x0 ;  /* 0x00008000000079c5 */ /* 0x000fe40000010000 */
        /* <DEDUP_REMOVED lines=8> */
[----:B------:R-:W-:Y:S03]  /*1440*/  HGMMA.64x64x8.F32.TF32 R24, gdesc[UR8], R24, gsb0 ;  /* 0x04e00000081879f0 */ /* 0x000fe60008002818 */
[----:B------:R-:W-:Y:S02]  /*1450*/  WARPGROUP.DEPBAR.LE gsb0, 0x0 ;  /* 0x00008000000079c5 */ /* 0x000fe40000010000 */
[----:B------:R-:W-:Y:S05]  /*1460*/  @!P1 BRA `(.L_x_18) ;  /* 0x0000000400189947 */ /* 0x000fea0003800000 */
[----:B------:R-:W-:-:S04]  /*1470*/  UIADD3 UR6, UR39, 0x1, URZ ;  /* 0x0000000127067890 */ /* 0x000fc8000fffe03f */
[----:B------:R-:W-:-:S04]  /*1480*/  UISETP.NE.AND UP0, UPT, UR6, 0x2, UPT ;  /* 0x000000020600788c */ /* 0x000fc8000bf05270 */
[----:B------:R-:W-:Y:S02]  /*1490*/  USEL UR7, URZ, 0x1, UP0 ;  /* 0x000000013f077887 */ /* 0x000fe40008000000 */
[----:B------:R-:W-:Y:S02]  /*14a0*/  USEL UR6, UR6, URZ, UP0 ;  /* 0x0000003f06067287 */ /* 0x000fe40008000000 */
[----:B------:R-:W-:-:S06]  /*14b0*/  ULOP3.LUT UR7, UR38, UR7, URZ, 0x3c, !UPT ;  /* 0x0000000726077292 */ /* 0x000fcc000f8e3c3f */
[----:B01----:R-:W-:Y:S01]  /*14c0*/  IMAD.U32 R5, RZ, RZ, UR7 ;  /* 0x00000007ff057e24 */ /* 0x003fe2000f8e00ff */
[----:B------:R-:W-:-:S06]  /*14d0*/  UMOV UR7, UR39 ;  /* 0x0000002700077c82 */ /* 0x000fcc0008000000 */
.L_x_25:
[----:B01----:R-:W-:Y:S05]  /*14e0*/  @!P0 BRA `(.L_x_19) ;  /* 0x0000000000048947 */ /* 0x003fea0003800000 */
[----:B------:R-:W-:Y:S01]  /*14f0*/  BPT.TRAP 0x1 ;  /* 0x000000040000795c */ /* 0x000fe20000300000 */
.L_x_19:
[----:B------:R-:W0:Y:S01]  /*1500*/  S2UR UR9, SR_CgaCtaId ;  /* 0x00000000000979c3 */ /* 0x000e220000008800 */
[----:B------:R-:W-:Y:S01]  /*1510*/  UMOV UR8, 0x400 ;  /* 0x0000040000087882 */ /* 0x000fe20000000000 */
[----:B------:R-:W-:Y:S01]  /*1520*/  SHF.L.U32 R3, R5, 0x1f, RZ ;  /* 0x0000001f05037819 */ /* 0x000fe200000006ff */
[----:B0-----:R-:W-:-:S04]  /*1530*/  ULEA UR14, UR9, UR8, 0x18 ;  /* 0x00000008090e7291 */ /* 0x001fc8000f8ec03f */
[----:B------:R-:W-:-:S09]  /*1540*/  ULEA UR8, UR6, UR14, 0x3 ;  /* 0x0000000e06087291 */ /* 0x000fd2000f8e183f */
[----:B------:R0:W1:Y:S01]  /*1550*/  SYNCS.PHASECHK.TRANS64.TRYWAIT P1, [UR8], R3 ;  /* 0x00000003ff0075a7 */ /* 0x0000620008020148 */
[----:B------:R-:W-:Y:S05]  /*1560*/  @!P0 BRA `(.L_x_20) ;  /* 0x0000000000048947 */ /* 0x000fea0003800000 */
[----:B------:R-:W-:Y:S01]  /*1570*/  BPT.TRAP 0x1 ;  /* 0x000000040000795c */ /* 0x000fe20000300000 */
.L_x_20:
[----:B-1----:R-:W-:Y:S05]  /*1580*/  @P1 BRA `(.L_x_21) ;  /* 0x0000000000081947 */ /* 0x002fea0003800000 */
[----:B------:R-:W1:Y:S02]  /*1590*/  SYNCS.PHASECHK.TRANS64.TRYWAIT P1, [UR8], R3 ;  /* 0x00000003ff0075a7 */ /* 0x000e640008020148 */
[----:B-1----:R-:W-:Y:S05]  /*15a0*/  @!P1 BRA `(.L_x_22) ;  /* 0x0000004400609947 */ /* 0x002fea0003800000 */
.L_x_21:
[----:B------:R-:W-:Y:S01]  /*15b0*/  ULEA UR12, UR6, UR4, 0xa ;  /* 0x00000004060c7291 */ /* 0x000fe2000f8e503f */
[----:B------:R-:W-:Y:S01]  /*15c0*/  WARPGROUP.ARRIVE ;  /* 0x00000000000079c5 */ /* 0x000fe20000000000 */
[----:B------:R-:W-:Y:S01]  /*15d0*/  ULEA UR13, UR6, UR5, 0x9 ;  /* 0x00000005060d7291 */ /* 0x000fe2000f8e483f */
[----:B------:R-:W-:Y:S01]  /*15e0*/  UMOV UR9, 0x40000040 ;  /* 0x4000004000097882 */ /* 0x000fe20000000000 */
[----:B------:R-:W-:-:S03]  /*15f0*/  UMOV UR11, 0x40000040 ;  /* 0x40000040000b7882 */ /* 0x000fc60000000000 */
[----:B------:R-:W-:Y:S02]  /*1600*/  UMOV UR8, UR12 ;  /* 0x0000000c00087c82 */ /* 0x000fe40008000000 */
[----:B------:R-:W-:Y:S02]  /*1610*/  UMOV UR10, UR13 ;  /* 0x0000000d000a7c82 */ /* 0x000fe40008000000 */
[----:B------:R-:W-:Y:S01]  /*1620*/  HGMMA.64x64x8.F32.TF32 R24, gdesc[UR8], R24, gsb0 ;  /* 0x04e00000081879f0 */ /* 0x000fe20008002818 */
        /* <DEDUP_REMOVED lines=23> */
[----:B------:R-:W-:Y:S01]  /*17a0*/  BPT.TRAP 0x1 ;  /* 0x000000040000795c */ /* 0x000fe20000300000 */
.L_x_23:
[----:B------:R-:W-:Y:S01]  /*17b0*/  ULEA UR8, UR7, UR14, 0x3 ;  /* 0x0000000e07087291 */ /* 0x000fe2000f8e183f */
[----:B------:R-:W-:-:S03]  /*17c0*/  ISETP.GT.U32.AND P1, PT, R19, 0x1, PT ;  /* 0x000000011300780c */ /* 0x000fc60003f24070 */
[----:B------:R-:W-:-:S04]  /*17d0*/  UIADD3 UR8, UR8, 0x10, URZ ;  /* 0x0000001008087890 */ /* 0x000fc8000fffe03f */
[----:B------:R-:W-:-:S09]  /*17e0*/  UPRMT UR8, URZ, 0x654, UR8 ;  /* 0x000006543f087896 */ /* 0x000fd20008000008 */
[----:B------:R-:W-:Y:S01]  /*17f0*/  SYNCS.ARRIVE.TRANS64.RED.A1T0 RZ, [UR8], RZ ;  /* 0x000000ffffff79a7 */ /* 0x000fe20008100408 */
[----:B------:R-:W-:Y:S05]  /*1800*/  @P1 BRA `(.L_x_24) ;  /* 0x0000000000041947 */ /* 0x000fea0003800000 */
[----:B------:R-:W-:Y:S01]  /*1810*/  BPT.TRAP 0x1 ;  /* 0x000000040000795c */ /* 0x000fe20000300000 */
.L_x_24:
[----:B------:R-:W-:Y:S01]  /*1820*/  UIADD3 UR6, UR6, 0x1, URZ ;  /* 0x0000000106067890 */ /* 0x000fe2000fffe03f */
[C---:B------:R-:W-:Y:S01]  /*1830*/  ISETP.GT.AND P1, PT, R0.reuse, 0x1, PT ;  /* 0x000000010000780c */ /* 0x040fe20003f24270 */
[----:B------:R-:W-:Y:S01]  /*1840*/  UIADD3 UR7, UR7, 0x1, URZ ;  /* 0x0000000107077890 */ /* 0x000fe2000fffe03f */
[----:B------:R-:W-:Y:S01]  /*1850*/  VIADD R0, R0, 0xffffffff ;  /* 0xffffffff00007836 */ /* 0x000fe20000000000 */
[----:B------:R-:W-:Y:S02]  /*1860*/  UISETP.NE.AND UP0, UPT, UR6, 0x2, UPT ;  /* 0x000000020600788c */ /* 0x000fe4000bf05270 */
[----:B------:R-:W-:Y:S02]  /*1870*/  UISETP.NE.AND UP1, UPT, UR7, 0x2, UPT ;  /* 0x000000020700788c */ /* 0x000fe4000bf25270 */
[----:B------:R-:W-:Y:S02]  /*1880*/  USEL UR8, URZ, 0x1, UP0 ;  /* 0x000000013f087887 */ /* 0x000fe40008000000 */
[----:B------:R-:W-:-:S02]  /*1890*/  USEL UR6, UR6, URZ, UP0 ;  /* 0x0000003f06067287 */ /* 0x000fc40008000000 */
[----:B------:R-:W-:Y:S02]  /*18a0*/  USEL UR7, UR7, URZ, UP1 ;  /* 0x0000003f07077287 */ /* 0x000fe40008800000 */
[----:B------:R-:W-:Y:S01]  /*18b0*/  LOP3.LUT R5, R5, UR8, RZ, 0x3c, !PT ;  /* 0x0000000805057c12 */ /* 0x000fe2000f8e3cff */
[----:B------:R-:W-:Y:S09]  /*18c0*/  @P1 BRA `(.L_x_25) ;  /* 0xfffffffc00041947 */ /* 0x000ff2000383ffff */
.L_x_18:
[----:B------:R-:W2:Y:S02]  /*18d0*/  LDC R0, c[0x0][0x28c] ;  /* 0x0000a300ff007b82 */ /* 0x000ea40000000800 */
[----:B--2---:R-:W-:-:S13]  /*18e0*/  ISETP.GE.AND P1, PT, R0, 0x1, PT ;  /* 0x000000010000780c */ /* 0x004fda0003f26270 */
[----:B------:R-:W-:Y:S05]  /*18f0*/  @!P1 BRA `(.L_x_26) ;  /* 0x0000000000409947 */ /* 0x000fea0003800000 */
[----:B------:R-:W-:Y:S05]  /*1900*/  @!P0 BRA `(.L_x_27) ;  /* 0x0000000000048947 */ /* 0x000fea0003800000 */
[----:B------:R-:W-:Y:S01]  /*1910*/  BPT.TRAP 0x1 ;  /* 0x000000040000795c */ /* 0x000fe20000300000 */
.L_x_27:
[----:B------:R-:W2:Y:S01]  /*1920*/  S2UR UR6, SR_CgaCtaId ;  /* 0x00000000000679c3 */ /* 0x000ea20000008800 */
[----:B------:R-:W-:Y:S01]  /*1930*/  UISETP.LT.AND UP0, UPT, UR40, 0x1, UPT ;  /* 0x000000012800788c */ /* 0x000fe2000bf01270 */
[----:B------:R-:W-:Y:S01]  /*1940*/  ISETP.GT.U32.AND P0, PT, R19, 0x1, PT ;  /* 0x000000011300780c */ /* 0x000fe20003f04070 */
[----:B------:R-:W-:Y:S02]  /*1950*/  UMOV UR5, 0x400 ;  /* 0x0000040000057882 */ /* 0x000fe40000000000 */
[----:B------:R-:W-:-:S04]  /*1960*/  USEL UR4, UR40, 0x1, UP0 ;  /* 0x0000000128047887 */ /* 0x000fc80008000000 */
[----:B------:R-:W-:-:S04]  /*1970*/  UIADD3 UR4, UR39, UR40, -UR4 ;  /* 0x0000002827047290 */ /* 0x000fc8000fffe804 */
[----:B------:R-:W-:-:S04]  /*1980*/  USHF.L.U32 UR4, UR4, 0x3, URZ ;  /* 0x0000000304047899 */ /* 0x000fc8000800063f */
[----:B------:R-:W-:Y:S02]  /*1990*/  ULOP3.LUT UR4, UR4, 0x8, URZ, 0xc0, !UPT ;  /* 0x0000000804047892 */ /* 0x000fe4000f8ec03f */
[----:B--2---:R-:W-:-:S04]  /*19a0*/  ULEA UR5, UR6, UR5, 0x18 ;  /* 0x0000000506057291 */ /* 0x004fc8000f8ec03f */
[----:B------:R-:W-:-:S04]  /*19b0*/  UIADD3 UR4, UR5, 0x10, UR4 ;  /* 0x0000001005047890 */ /* 0x000fc8000fffe004 */
[----:B------:R-:W-:-:S09]  /*19c0*/  UPRMT UR4, URZ, 0x654, UR4 ;  /* 0x000006543f047896 */ /* 0x000fd20008000004 */
[----:B------:R-:W-:Y:S01]  /*19d0*/  SYNCS.ARRIVE.TRANS64.RED.A1T0 RZ, [UR4], RZ ;  /* 0x000000ffffff79a7 */ /* 0x000fe20008100404 */
[----:B------:R-:W-:Y:S05]  /*19e0*/  @P0 BRA `(.L_x_26) ;  /* 0x0000000000040947 */ /* 0x000fea0003800000 */
[----:B------:R-:W-:Y:S01]  /*19f0*/  BPT.TRAP 0x1 ;  /* 0x000000040000795c */ /* 0x000fe20000300000 */
.L_x_26:
[----:B------:R-:W2:Y:S01]  /*1a00*/  LDC R6, c[0x0][0x288] ;  /* 0x0000a200ff067b82 */ /* 0x000ea20000000800 */
[----:B------:R-:W-:Y:S01]  /*1a10*/  UIADD3 UR39, UR40, UR39, URZ ;  /* 0x0000002728277290 */ /* 0x000fe2000fffe03f */
[C---:B01----:R-:W-:Y:S01]  /*1a20*/  LOP3.LUT R5, R18.reuse, 0x3, RZ, 0xc0, !PT ;  /* 0x0000000312057812 */ /* 0x043fe200078ec0ff */
[----:B------:R-:W-:Y:S01]  /*1a30*/  IMAD.SHL.U32 R59, R59, 0x40, RZ ;  /* 0x000000403b3b7824 */ /* 0x000fe200078e00ff */
[----:B------:R-:W-:Y:S01]  /*1a40*/  SHF.R.U32.HI R3, RZ, 0x2, R18 ;  /* 0x00000002ff037819 */ /* 0x000fe20000011612 */
[----:B------:R-:W-:Y:S01]  /*1a50*/  USHF.R.U32.HI UR4, URZ, 0x1, UR39 ;  /* 0x000000013f047899 */ /* 0x000fe20008011627 */
[C---:B------:R-:W-:Y:S01]  /*1a60*/  LOP3.LUT R4, R18.reuse, 0x60, RZ, 0xc0, !PT ;  /* 0x0000006012047812 */ /* 0x040fe200078ec0ff */
[----:B------:R-:W-:Y:S01]  /*1a70*/  IMAD.SHL.U32 R10, R18, 0x2, RZ ;  /* 0x00000002120a7824 */ /* 0x000fe200078e00ff */
[----:B------:R-:W-:Y:S01]  /*1a80*/  LOP3.LUT R0, R22, 0x1, RZ, 0xc0, !PT ;  /* 0x0000000116007812 */ /* 0x000fe200078ec0ff */
[----:B------:R-:W-:Y:S01]  /*1a90*/  ULOP3.LUT UR4, UR4, 0x1, URZ, 0xc0, !UPT ;  /* 0x0000000104047892 */ /* 0x000fe2000f8ec03f */
[----:B------:R-:W-:Y:S01]  /*1aa0*/  LOP3.LUT R3, R3, 0x7, RZ, 0xc0, !PT ;  /* 0x0000000703037812 */ /* 0x000fe200078ec0ff */
[----:B------:R-:W-:Y:S01]  /*1ab0*/  ULDC UR8, c[0x0][0x284] ;  /* 0x0000a10000087ab9 */ /* 0x000fe20000000800 */
[----:B------:R-:W-:Y:S01]  /*1ac0*/  SHF.R.U32.HI R4, RZ, 0x1, R4 ;  /* 0x00000001ff047819 */ /* 0x000fe20000011604 */
[----:B------:R-:W-:Y:S01]  /*1ad0*/  IMAD.SHL.U32 R8, R0, 0x40, RZ ;  /* 0x0000004000087824 */ /* 0x000fe200078e00ff */
[----:B------:R-:W-:Y:S01]  /*1ae0*/  UISETP.GT.U32.AND UP1, UPT, UR39, 0x1, UPT ;  /* 0x000000012700788c */ /* 0x000fe2000bf24070 */
[----:B------:R-:W-:Y:S01]  /*1af0*/  SHF.R.S32.HI R15, RZ, 0x1f, R57 ;  /* 0x0000001fff0f7819 */ /* 0x000fe20000011439 */
[----:B------:R-:W-:Y:S01]  /*1b00*/  UISETP.NE.U32.AND UP0, UPT, UR4, 0x1, UPT ;  /* 0x000000010400788c */ /* 0x000fe2000bf05070 */
[--C-:B------:R-:W-:Y:S01]  /*1b10*/  IADD3 R7, RZ, -R4, -R3.reuse ;  /* 0x80000004ff077210 */ /* 0x100fe20007ffe803 */
[----:B------:R-:W-:Y:S01]  /*1b20*/  ULDC.64 UR6, c[0x0][0x5d0] ;  /* 0x0001740000067ab9 */ /* 0x000fe20000000a00 */
[----:B------:R-:W-:Y:S01]  /*1b30*/  LOP3.LUT R10, R59, 0x6, R10, 0xf8, !PT ;  /* 0x000000063b0a7812 */ /* 0x000fe200078ef80a */
[----:B------:R-:W-:Y:S01]  /*1b40*/  UISETP.LT.U32.AND UP1, UPT, UR40, 0x2, UP1 ;  /* 0x000000022800788c */ /* 0x000fe20008f21070 */
[----:B------:R-:W-:Y:S01]  /*1b50*/  LOP3.LUT R3, R8, 0x40, R3, 0xe2, !PT ;  /* 0x0000004008037812 */ /* 0x000fe200078ee203 */
[----:B------:R-:W-:Y:S01]  /*1b60*/  UISETP.GT.U32.AND UP0, UPT, UR40, 0x1, !UP0 ;  /* 0x000000012800788c */ /* 0x000fe2000c704070 */
[----:B------:R-:W-:Y:S01]  /*1b70*/  SHF.R.S32.HI R11, RZ, 0x1f, R10 ;  /* 0x0000001fff0b7819 */ /* 0x000fe2000001140a */
[----:B--2---:R-:W-:Y:S01]  /*1b80*/  IMAD R12, R5, -0x2, R6 ;  /* 0xfffffffe050c7824 */ /* 0x004fe200078e0206 */
[----:B------:R-:W-:Y:S01]  /*1b90*/  ISETP.GE.AND P0, PT, R59, R6, PT ;  /* 0x000000063b00720c */ /* 0x000fe20003f06270 */
[C---:B------:R-:W-:Y:S01]  /*1ba0*/  IMAD.SHL.U32 R5, R58.reuse, 0x80, RZ ;  /* 0x000000803a057824 */ /* 0x040fe200078e00ff */
[----:B------:R-:W-:Y:S01]  /*1bb0*/  USEL UR5, URZ, 0x1, !UP1 ;  /* 0x000000013f057887 */ /* 0x000fe2000c800000 */
[----:B------:R-:W-:Y:S01]  /*1bc0*/  IMAD R6, R15, UR6, RZ ;  /* 0x000000060f067c24 */ /* 0x000fe2000f8e02ff */
[----:B------:R-:W-:Y:S01]  /*1bd0*/  USEL UR4, URZ, 0x1, !UP0 ;  /* 0x000000013f047887 */ /* 0x000fe2000c000000 */
[----:B------:R-:W-:Y:S01]  /*1be0*/  IMAD.WIDE R8, R58, 0x80, RZ ;  /* 0x000000803a087825 */ /* 0x000fe200078e02ff */
[----:B------:R-:W-:Y:S01]  /*1bf0*/  ISETP.GE.OR P0, PT, R5, UR8, P0 ;  /* 0x0000000805007c0c */ /* 0x000fe20008706670 */
[----:B------:R-:W-:-:S02]  /*1c00*/  ULOP3.LUT UR39, UR39, 0x1, URZ, 0xc0, !UPT ;  /* 0x0000000127277892 */ /* 0x000fc4000f8ec03f */
[----:B------:R-:W-:Y:S01]  /*1c10*/  IMAD R0, R0, -0x40, R7 ;  /* 0xffffffc000007824 */ /* 0x000fe200078e0207 */
[----:B------:R-:W-:Y:S01]  /*1c20*/  LOP3.LUT R73, R8, R3, R4, 0xfe, !PT ;  /* 0x0000000308497212 */ /* 0x000fe200078efe04 */
[C---:B------:R-:W-:Y:S01]  /*1c30*/  IMAD R13, R57.reuse, UR7, R6 ;  /* 0x00000007390d7c24 */ /* 0x040fe2000f8e0206 */
[----:B------:R-:W-:Y:S01]  /*1c40*/  ULOP3.LUT UR38, UR4, UR38, UR5, 0x96, !UPT ;  /* 0x0000002604267292 */ /* 0x000fe2000f8e9605 */
[----:B------:R-:W-:Y:S01]  /*1c50*/  IMAD.WIDE.U32 R6, R57, UR6, R10 ;  /* 0x0000000639067c25 */ /* 0x000fe2000f8e000a */
[----:B------:R-:W-:-:S03]  /*1c60*/  IADD3 R3, -R5, UR8, R0 ;  /* 0x0000000805037c10 */ /* 0x000fc6000fffe100 */
[----:B------:R-:W-:Y:S02]  /*1c70*/  IMAD.IADD R7, R7, 0x1, R13 ;  /* 0x0000000107077824 */ /* 0x000fe400078e020d */
[----:B------:R-:W-:Y:S02]  /*1c80*/  IMAD.IADD R4, R12, 0x1, -R59 ;  /* 0x000000010c047824 */ /* 0x000fe400078e0a3b */
[----:B------:R-:W-:Y:S01]  /*1c90*/  IMAD.MOV.U32 R0, RZ, RZ, -0x1 ;  /* 0xffffffffff007424 */ /* 0x000fe200078e00ff */
[----:B------:R-:W-:Y:S06]  /*1ca0*/  @P0 BRA `(.L_x_28) ;  /* 0x0000002000980947 */ /* 0x000fec0003800000 */
[----:B------:R-:W0:Y:S01]  /*1cb0*/  LDC.64 R64, c[0x0][0x5c8] ;  /* 0x00017200ff407b82 */ /* 0x000e220000000a00 */
[----:B-----5:R-:W-:Y:S01]  /*1cc0*/  FSETP.NEU.AND P0, PT, R56, RZ, PT ;  /* 0x000000ff3800720b */ /* 0x020fe20003f0d000 */
[----:B------:R-:W-:Y:S01]  /*1cd0*/  BSSY B0, `(.L_x_28) ;  /* 0x0000223000007945 */ /* 0x000fe20003800000 */
[----:B------:R-:W-:-:S04]  /*1ce0*/  ISETP.GT.AND P1, PT, R4, RZ, PT ;  /* 0x000000ff0400720c */ /* 0x000fc80003f24270 */
[----:B------:R-:W-:Y:S01]  /*1cf0*/  ISETP.GT.AND P2, PT, R3, RZ, P1 ;  /* 0x000000ff0300720c */ /* 0x000fe20000f44270 */
[-C--:B0-----:R-:W-:Y:S02]  /*1d00*/  IMAD R12, R9, R64.reuse, RZ ;  /* 0x00000040090c7224 */ /* 0x081fe400078e02ff */
[----:B------:R-:W-:-:S04]  /*1d10*/  IMAD.WIDE.U32 R58, R73, R64, R6 ;  /* 0x00000040493a7225 */ /* 0x000fc800078e0006 */
[----:B------:R-:W-:-:S04]  /*1d20*/  IMAD R5, R73, R65, R12 ;  /* 0x0000004149057224 */ /* 0x000fc800078e020c */
[----:B------:R-:W-:Y:S01]  /*1d30*/  IMAD.IADD R75, R59, 0x1, R5 ;  /* 0x000000013b4b7824 */ /* 0x000fe200078e0205 */
[----:B------:R-:W-:Y:S06]  /*1d40*/  @!P0 BRA `(.L_x_29) ;  /* 0x0000001400dc8947 */ /* 0x000fec0003800000 */
[----:B------:R-:W0:Y:S01]  /*1d50*/  LDC.64 R66, c[0x0][0x5b8] ;  /* 0x00016e00ff427b82 */ /* 0x000e220000000a00 */
[----:B------:R-:W-:-:S07]  /*1d60*/  ULDC.64 UR4, c[0x0][0x5c0] ;  /* 0x0001700000047ab9 */ /* 0x000fce0000000a00 */
[----:B------:R-:W1:Y:S08]  /*1d70*/  LDC.64 R68, c[0x0][0x5b0] ;  /* 0x00016c00ff447b82 */ /* 0x000e700000000a00 */
[----:B------:R-:W2:Y:S01]  /*1d80*/  LDC.64 R70, c[0x0][0x5a8] ;  /* 0x00016a00ff467b82 */ /* 0x000ea20000000a00 */
[-C--:B0-----:R-:W-:Y:S02]  /*1d90*/  IMAD R6, R15, R66.reuse, RZ ;  /* 0x000000420f067224 */ /* 0x081fe400078e02ff */
[----:B------:R-:W-:-:S04]  /*1da0*/  IMAD.WIDE.U32 R60, R57, R66, R10 ;  /* 0x00000042393c7225 */ /* 0x000fc800078e000a */
[----:B------:R-:W-:Y:S02]  /*1db0*/  IMAD R59, R57, R67, R6 ;  /* 0x00000043393b7224 */ /* 0x000fe400078e0206 */
[-C--:B-1----:R-:W-:Y:S02]  /*1dc0*/  IMAD R8, R9, R68.reuse, RZ ;  /* 0x0000004409087224 */ /* 0x082fe400078e02ff */
[----:B------:R-:W-:Y:S02]  /*1dd0*/  IMAD.IADD R13, R61, 0x1, R59 ;  /* 0x000000013d0d7824 */ /* 0x000fe400078e023b */
[----:B------:R-:W-:Y:S02]  /*1de0*/  IMAD.MOV.U32 R12, RZ, RZ, R60 ;  /* 0x000000ffff0c7224 */ /* 0x000fe400078e003c */
[C---:B------:R-:W-:Y:S02]  /*1df0*/  IMAD R63, R73.reuse, R69, R8 ;  /* 0x00000045493f7224 */ /* 0x040fe400078e0208 */
[----:B------:R-:W-:-:S04]  /*1e00*/  IMAD.WIDE.U32 R6, R73, R68, R12 ;  /* 0x0000004449067225 */ /* 0x000fc800078e000c */
[----:B------:R-:W-:Y:S01]  /*1e10*/  IMAD.IADD R5, R7, 0x1, R63 ;  /* 0x0000000107057824 */ /* 0x000fe200078e023f */
[----:B--2---:R-:W-:-:S04]  /*1e20*/  LEA R14, P0, R6, R70, 0x2 ;  /* 0x00000046060e7211 */ /* 0x004fc800078010ff */
[----:B------:R-:W-:-:S05]  /*1e30*/  LEA.HI.X R15, R6, R71, R5, 0x2, P0 ;  /* 0x00000047060f7211 */ /* 0x000fca00000f1405 */
[----:B------:R0:W2:Y:S01]  /*1e40*/  @P2 LDG.E.LTC128B R5, desc[UR36][R14.64] ;  /* 0x000000240e052981 */ /* 0x0000a2000c1e1920 */
[----:B------:R-:W-:Y:S01]  /*1e50*/  LEA R8, P3, R58, UR4, 0x2 ;  /* 0x000000043a087c11 */ /* 0x000fe2000f8610ff */
[----:B------:R-:W-:Y:S01]  /*1e60*/  IMAD.WIDE.U32 R6, R73, R68, R10 ;  /* 0x0000004449067225 */ /* 0x000fe200078e000a */
[----:B------:R-:W-:Y:S01]  /*1e70*/  ISETP.GT.AND P0, PT, R4, 0x1, PT ;  /* 0x000000010400780c */ /* 0x000fe20003f04270 */
[----:B------:R-:W-:Y:S02]  /*1e80*/  BSSY B1, `(.L_x_30) ;  /* 0x0000012000017945 */ /* 0x000fe40003800000 */
[----:B------:R-:W-:Y:S02]  /*1e90*/  IMAD.IADD R7, R63, 0x1, R7 ;  /* 0x000000013f077824 */ /* 0x000fe400078e0207 */
[----:B------:R-:W-:Y:S01]  /*1ea0*/  IMAD.WIDE.U32 R20, R57, R66, R6 ;  /* 0x0000004239147225 */ /* 0x000fe200078e0006 */
[----:B0-----:R-:W-:-:S03]  /*1eb0*/  SHF.L.U64.HI R15, R68, 0x3, R69 ;  /* 0x00000003440f7819 */ /* 0x001fc60000010245 */
[----:B------:R-:W-:Y:S01]  /*1ec0*/  IMAD.IADD R7, R59, 0x1, R21 ;  /* 0x000000013b077824 */ /* 0x000fe200078e0215 */
[----:B------:R-:W-:Y:S01]  /*1ed0*/  LEA R6, P4, R20, R70, 0x2 ;  /* 0x0000004614067211 */ /* 0x000fe200078810ff */
[----:B------:R-:W-:-:S03]  /*1ee0*/  IMAD.SHL.U32 R14, R68, 0x8, RZ ;  /* 0x00000008440e7824 */ /* 0x000fc600078e00ff */
[----:B------:R-:W-:Y:S01]  /*1ef0*/  LEA.HI.X R7, R20, R71, R7, 0x2, P4 ;  /* 0x0000004714077211 */ /* 0x000fe200020f1407 */
[----:B------:R-:W-:Y:S01]  /*1f00*/  IMAD.WIDE.U32 R20, R73, R68, R14 ;  /* 0x0000004449147225 */ /* 0x000fe200078e000e */
[----:B--2---:R-:W-:-:S05]  /*1f10*/  LOP3.LUT R9, R5, 0xffffe000, RZ, 0xc0, !PT ;  /* 0xffffe00005097812 */ /* 0x004fca00078ec0ff */
[----:B------:R-:W-:-:S04]  /*1f20*/  FMUL R9, R9, R56 ;  /* 0x0000003809097220 */ /* 0x000fc80000400000 */
[----:B------:R-:W-:Y:S01]  /*1f30*/  FFMA R67, R24, R23, R9 ;  /* 0x0000001718437223 */ /* 0x000fe20000000009 */
[----:B------:R-:W-:Y:S02]  /*1f40*/  LEA.HI.X R9, R58, UR5, R75, 0x2, P3 ;  /* 0x000000053a097c11 */ /* 0x000fe400098f144b */
[----:B------:R-:W-:Y:S02]  /*1f50*/  ISETP.GT.AND P3, PT, R3, RZ, P0 ;  /* 0x000000ff0300720c */ /* 0x000fe40000764270 */
[----:B------:R-:W-:-:S05]  /*1f60*/  F2FP.TF32.F32.PACK_B R67, R67 ;  /* 0x00000043ff43723e */ /* 0x000fca00024050ff */
[----:B------:R0:W-:Y:S06]  /*1f70*/  @P2 STG.E desc[UR36][R8.64], R67 ;  /* 0x0000004308002986 */ /* 0x0001ec000c101924 */
[----:B------:R-:W-:Y:S05]  /*1f80*/  @!P3 BRA `(.L_x_31) ;  /* 0x000000000004b947 */ /* 0x000fea0003800000 */
[----:B------:R1:W5:Y:S02]  /*1f90*/  LDG.E.LTC128B R5, desc[UR36][R6.64+0x4] ;  /* 0x0000042406057981 */ /* 0x000364000c1e1920 */
.L_x_31:
[----:B------:R-:W-:Y:S05]  /*1fa0*/  BSYNC B1 ;  /* 0x0000000000017941 */ /* 0x000fea0003800000 */
.L_x_30:
[----:B-----5:R-:W-:Y:S01]  /*1fb0*/  LOP3.LUT R15, R5, 0xffffe000, RZ, 0xc0, !PT ;  /* 0xffffe000050f7812 */ /* 0x020fe200078ec0ff */
[----:B------:R-:W-:Y:S01]  /*1fc0*/  IMAD.IADD R63, R63, 0x1, R21 ;  /* 0x000000013f3f7824 */ /* 0x000fe200078e0215 */
[----:B------:R-:W-:Y:S01]  /*1fd0*/  IADD3 R60, P2, R60, R20, RZ ;  /* 0x000000143c3c7210 */ /* 0x000fe20007f5e0ff */
[----:B------:R-:W-:Y:S01]  /*1fe0*/  IMAD.MOV.U32 R24, RZ, RZ, R5 ;  /* 0x000000ffff187224 */ /* 0x000fe200078e0005 */
[----:B------:R-:W-:Y:S01]  /*1ff0*/  ISETP.GT.AND P1, PT, R3, 0x8, P1 ;  /* 0x000000080300780c */ /* 0x000fe20000f24270 */
[----:B------:R-:W-:Y:S02]  /*2000*/  FMUL R12, R15, R56 ;  /* 0x000000380f0c7220 */ /* 0x000fe40000400000 */
[----:B------:R-:W-:Y:S01]  /*2010*/  IMAD.X R13, R63, 0x1, R13, P2 ;  /* 0x000000013f0d7824 */ /* 0x000fe200010e060d */
[----:B------:R-:W-:Y:S01]  /*2020*/  LEA R14, P2, R60, R70, 0x2 ;  /* 0x000000463c0e7211 */ /* 0x000fe200078410ff */
[----:B------:R-:W-:-:S03]  /*2030*/  FFMA R25, R25, R23, R12 ;  /* 0x0000001719197223 */ /* 0x000fc6000000000c */
[----:B------:R-:W-:Y:S02]  /*2040*/  LEA.HI.X R15, R60, R71, R13, 0x2, P2 ;  /* 0x000000473c0f7211 */ /* 0x000fe400010f140d */
[----:B------:R-:W-:-:S05]  /*2050*/  F2FP.TF32.F32.PACK_B R25, R25 ;  /* 0x00000019ff19723e */ /* 0x000fca00024050ff */
[----:B------:R2:W-:Y:S04]  /*2060*/  @P3 STG.E desc[UR36][R8.64+0x4], R25 ;  /* 0x0000041908003986 */ /* 0x0005e8000c101924 */
[----:B------:R-:W3:Y:S01]  /*2070*/  @P1 LDG.E.LTC128B R24, desc[UR36][R14.64] ;  /* 0x000000240e181981 */ /* 0x000ee2000c1e1920 */
[----:B------:R-:W-:Y:S01]  /*2080*/  IADD3 R20, P2, R10, R20, RZ ;  /* 0x000000140a147210 */ /* 0x000fe20007f5e0ff */
[----:B------:R-:W-:Y:S01]  /*2090*/  BSSY B1, `(.L_x_32) ;  /* 0x0000011000017945 */ /* 0x000fe20003800000 */
[----:B------:R-:W-:-:S03]  /*20a0*/  ISETP.GT.AND P0, PT, R3, 0x8, P0 ;  /* 0x000000080300780c */ /* 0x000fc60000704270 */
[----:B------:R-:W-:Y:S01]  /*20b0*/  IMAD.X R21, R11, 0x1, R63, P2 ;  /* 0x000000010b157824 */ /* 0x000fe200010e063f */
[C---:B------:R-:W-:Y:S02]  /*20c0*/  SHF.L.U64.HI R11, R64.reuse, 0x5, R65 ;  /* 0x00000005400b7819 */ /* 0x040fe40000010241 */
[----:B------:R-:W-:Y:S01]  /*20d0*/  LEA R12, P2, R64, R8, 0x5 ;  /* 0x00000008400c7211 */ /* 0x000fe200078428ff */
[----:B------:R-:W-:-:S04]  /*20e0*/  IMAD.WIDE.U32 R20, R57, R66, R20 ;  /* 0x0000004239147225 */ /* 0x000fc800078e0014 */
[----:B------:R-:W-:Y:S01]  /*20f0*/  IMAD.X R13, R11, 0x1, R9, P2 ;  /* 0x000000010b0d7824 */ /* 0x000fe200010e0609 */
[----:B------:R-:W-:Y:S02]  /*2100*/  LEA R10, P3, R20, R70, 0x2 ;  /* 0x00000046140a7211 */ /* 0x000fe400078610ff */
[----:B---3--:R-:W-:-:S05]  /*2110*/  LOP3.LUT R5, R24, 0xffffe000, RZ, 0xc0, !PT ;  /* 0xffffe00018057812 */ /* 0x008fca00078ec0ff */
[----:B------:R-:W-:-:S04]  /*2120*/  FMUL R5, R5, R56 ;  /* 0x0000003805057220 */ /* 0x000fc80000400000 */
[----:B------:R-:W-:Y:S01]  /*2130*/  FFMA R57, R26, R23, R5 ;  /* 0x000000171a397223 */ /* 0x000fe20000000005 */
[----:B------:R-:W-:-:S04]  /*2140*/  IMAD.IADD R5, R59, 0x1, R21 ;  /* 0x000000013b057824 */ /* 0x000fc800078e0215 */
[----:B------:R-:W-:Y:S02]  /*2150*/  F2FP.TF32.F32.PACK_B R57, R57 ;  /* 0x00000039ff39723e */ /* 0x000fe400024050ff */
[----:B------:R-:W-:-:S03]  /*2160*/  LEA.HI.X R11, R20, R71, R5, 0x2, P3 ;  /* 0x00000047140b7211 */ /* 0x000fc600018f1405 */
[----:B------:R2:W-:Y:S01]  /*2170*/  @P1 STG.E desc[UR36][R12.64], R57 ;  /* 0x000000390c001986 */ /* 0x0005e2000c101924 */
[----:B------:R-:W-:Y:S05]  /*2180*/  @!P0 BRA `(.L_x_33) ;  /* 0x0000000000048947 */ /* 0x000fea0003800000 */
[----:B------:R3:W5:Y:S02]  /*2190*/  LDG.E.LTC128B R24, desc[UR36][R10.64+0x4] ;  /* 0x000004240a187981 */ /* 0x000764000c1e1920 */
.L_x_33:
[----:B------:R-:W-:Y:S05]  /*21a0*/  BSYNC B1 ;  /* 0x0000000000017941 */ /* 0x000fea0003800000 */
.L_x_32:
[----:B-----5:R-:W-:Y:S01]  /*21b0*/  LOP3.LUT R5, R24, 0xffffe000, RZ, 0xc0, !PT ;  /* 0xffffe00018057812 */ /* 0x020fe200078ec0ff */
[----:B------:R-:W-:Y:S01]  /*21c0*/  BSSY B1, `(.L_x_34) ;  /* 0x0000009000017945 */ /* 0x000fe20003800000 */
[----:B------:R-:W-:-:S03]  /*21d0*/  ISETP.GT.AND P1, PT, R4, 0x8, PT ;  /* 0x000000080400780c */ /* 0x000fc60003f24270 */
[----:B------:R-:W-:Y:S01]  /*21e0*/  FMUL R14, R5, R56 ;  /* 0x00000038050e7220 */ /* 0x000fe20000400000 */
[----:B------:R-:W-:-:S03]  /*21f0*/  ISETP.GT.AND P2, PT, R3, RZ, P1 ;  /* 0x000000ff0300720c */ /* 0x000fc60000f44270 */
[----:B------:R-:W-:-:S05]  /*2200*/  FFMA R27, R27, R23, R14 ;  /* 0x000000171b1b7223 */ /* 0x000fca000000000e */
[----:B------:R-:W-:-:S05]  /*2210*/  F2FP.TF32.F32.PACK_B R27, R27 ;  /* 0x0000001bff1b723e */ /* 0x000fca00024050ff */
[----:B------:R4:W-:Y:S01]  /*2220*/  @P0 STG.E desc[UR36][R12.64+0x4], R27 ;  /* 0x0000041b0c000986 */ /* 0x0009e2000c101924 */
[----:B------:R-:W-:Y:S05]  /*2230*/  @!P2 BRA `(.L_x_35) ;  /* 0x000000000004a947 */ /* 0x000fea0003800000 */
[----:B------:R0:W5:Y:S02]  /*2240*/  LDG.E.LTC128B R24, desc[UR36][R6.64+0x20] ;  /* 0x0000202406187981 */ /* 0x000164000c1e1920 */
.L_x_35:
[----:B------:R-:W-:Y:S05]  /*2250*/  BSYNC B1 ;  /* 0x0000000000017941 */ /* 0x000fea0003800000 */
.L_x_34:
        /* <DEDUP_REMOVED lines=10> */
.L_x_37:
[----:B------:R-:W-:Y:S05]  /*2300*/  BSYNC B1 ;  /* 0x0000000000017941 */ /* 0x000fea0003800000 */
.L_x_36:
[----:B0----5:R-:W-:Y:S01]  /*2310*/  LOP3.LUT R5, R24, 0xffffe000, RZ, 0xc0, !PT ;  /* 0xffffe00018057812 */ /* 0x021fe200078ec0ff */
[----:B------:R-:W-:Y:S01]  /*2320*/  BSSY B1, `(.L_x_38) ;  /* 0x0000008000017945 */ /* 0x000fe20003800000 */
[----:B------:R-:W-:-:S03]  /*2330*/  ISETP.GT.AND P1, PT, R3, 0x8, P1 ;  /* 0x000000080300780c */ /* 0x000fc60000f24270 */
[----:B------:R-:W-:-:S04]  /*2340*/  FMUL R14, R5, R56 ;  /* 0x00000038050e7220 */ /* 0x000fc80000400000 */
[----:B------:R-:W-:-:S05]  /*2350*/  FFMA R29, R29, R23, R14 ;  /* 0x000000171d1d7223 */ /* 0x000fca000000000e */
[----:B------:R-:W-:-:S05]  /*2360*/  F2FP.TF32.F32.PACK_B R29, R29 ;  /* 0x0000001dff1d723e */ /* 0x000fca00024050ff */
[----:B------:R0:W-:Y:S01]  /*2370*/  @P3 STG.E desc[UR36][R8.64+0x24], R29 ;  /* 0x0000241d08003986 */ /* 0x0001e2000c101924 */
[----:B------:R-:W-:Y:S05]  /*2380*/  @!P1 BRA `(.L_x_39) ;  /* 0x0000000000049947 */ /* 0x000fea0003800000 */
[----:B------:R0:W5:Y:S02]  /*2390*/  LDG.E.LTC128B R24, desc[UR36][R10.64+0x20] ;  /* 0x000020240a187981 */ /* 0x000164000c1e1920 */
.L_x_39:
[----:B------:R-:W-:Y:S05]  /*23a0*/  BSYNC B1 ;  /* 0x0000000000017941 */ /* 0x000fea0003800000 */
.L_x_38:
[----:B-----5:R-:W-:Y:S01]  /*23b0*/  LOP3.LUT R5, R24, 0xffffe000, RZ, 0xc0, !PT ;  /* 0xffffe00018057812 */ /* 0x020fe200078ec0ff */
        /* <DEDUP_REMOVED lines=8> */
.L_x_41:
[----:B------:R-:W-:Y:S05]  /*2440*/  BSYNC B1 ;  /* 0x0000000000017941 */ /* 0x000fea0003800000 */
.L_x_40:
[----:B0----5:R-:W-:Y:S01]  /*2450*/  LOP3.LUT R5, R24, 0xffffe000, RZ, 0xc0, !PT ;  /* 0xffffe00018057812 */ /* 0x021fe200078ec0ff */
        /* <DEDUP_REMOVED lines=9> */
.L_x_43:
[----:B------:R-:W-:Y:S05]  /*24f0*/  BSYNC B1 ;  /* 0x0000000000017941 */ /* 0x000fea0003800000 */
.L_x_42:
        /* <DEDUP_REMOVED lines=10> */
.L_x_45:
[----:B------:R-:W-:Y:S05]  /*25a0*/  BSYNC B1 ;  /* 0x0000000000017941 */ /* 0x000fea0003800000 */
.L_x_44:
        /* <DEDUP_REMOVED lines=9> */
.L_x_47:
[----:B------:R-:W-:Y:S05]  /*2640*/  BSYNC B1 ;  /* 0x0000000000017941 */ /* 0x000fea0003800000 */
.L_x_46:
        /* <DEDUP_REMOVED lines=9> */
.L_x_49:
[----:B------:R-:W-:Y:S05]  /*26e0*/  BSYNC B1 ;  /* 0x0000000000017941 */ /* 0x000fea0003800000 */
.L_x_48:
        /* <DEDUP_REMOVED lines=10> */
.L_x_51:
[----:B------:R-:W-:Y:S05]  /*2790*/  BSYNC B1 ;  /* 0x0000000000017941 */ /* 0x000fea0003800000 */
.L_x_50:
        /* <DEDUP_REMOVED lines=10> */
.L_x_53:
[----:B------:R-:W-:Y:S05]  /*2840*/  BSYNC B1 ;  /* 0x0000000000017941 */ /* 0x000fea0003800000 */
.L_x_52:
        /* <DEDUP_REMOVED lines=9> */
.L_x_55:
[----:B------:R-:W-:Y:S05]  /*28e0*/  BSYNC B1 ;  /* 0x0000000000017941 */ /* 0x000fea0003800000 */
.L_x_54:
        /* <DEDUP_REMOVED lines=9> */
.L_x_57:
[----:B------:R-:W-:Y:S05]  /*2980*/  BSYNC B1 ;  /* 0x0000000000017941 */ /* 0x000fea0003800000 */
.L_x_56:
        /* <DEDUP_REMOVED lines=10> */
.L_x_59:
[----:B------:R-:W-:Y:S05]  /*2a30*/  BSYNC B1 ;  /* 0x0000000000017941 */ /* 0x000fea0003800000 */
.L_x_58:
        /* <DEDUP_REMOVED lines=10> */
.L_x_61:
[----:B------:R-:W-:Y:S05]  /*2ae0*/  BSYNC B1 ;  /* 0x0000000000017941 */ /* 0x000fea0003800000 */
.L_x_60:
        /* <DEDUP_REMOVED lines=9> */
.L_x_63:
[----:B------:R-:W-:Y:S05]  /*2b80*/  BSYNC B1 ;  /* 0x0000000000017941 */ /* 0x000fea0003800000 */
.L_x_62:
        /* <DEDUP_REMOVED lines=9> */
.L_x_65:
[----:B------:R-:W-:Y:S05]  /*2c20*/  BSYNC B1 ;  /* 0x0000000000017941 */ /* 0x000fea0003800000 */
.L_x_64:
        /* <DEDUP_REMOVED lines=10> */
.L_x_67:
[----:B------:R-:W-:Y:S05]  /*2cd0*/  BSYNC B1 ;  /* 0x0000000000017941 */ /* 0x000fea0003800000 */
.L_x_66:
        /* <DEDUP_REMOVED lines=10> */
.L_x_69:
[----:B------:R-:W-:Y:S05]  /*2d80*/  BSYNC B1 ;  /* 0x0000000000017941 */ /* 0x000fea0003800000 */
.L_x_68:
        /* <DEDUP_REMOVED lines=9> */
.L_x_71:
[----:B------:R-:W-:Y:S05]  /*2e20*/  BSYNC B1 ;  /* 0x0000000000017941 */ /* 0x000fea0003800000 */
.L_x_70:
        /* <DEDUP_REMOVED lines=9> */
.L_x_73:
[----:B------:R-:W-:Y:S05]  /*2ec0*/  BSYNC B1 ;  /* 0x0000000000017941 */ /* 0x000fea0003800000 */
.L_x_72:
        /* <DEDUP_REMOVED lines=10> */
.L_x_75:
[----:B------:R-:W-:Y:S05]  /*2f70*/  BSYNC B1 ;  /* 0x0000000000017941 */ /* 0x000fea0003800000 */
.L_x_74:
        /* <DEDUP_REMOVED lines=10> */
.L_x_77:
[----:B------:R-:W-:Y:S05]  /*3020*/  BSYNC B1 ;  /* 0x0000000000017941 */ /* 0x000fea0003800000 */
.L_x_76:
        /* <DEDUP_REMOVED lines=9> */
.L_x_79:
[----:B------:R-:W-:Y:S05]  /*30c0*/  BSYNC B1 ;  /* 0x0000000000017941 */ /* 0x000fea0003800000 */
.L_x_78:
        /* <DEDUP_REMOVED lines=9> */
.L_x_81:
[----:B------:R-:W-:Y:S05]  /*3160*/  BSYNC B1 ;  /* 0x0000000000017941 */ /* 0x000fea0003800000 */
.L_x_80:
        /* <DEDUP_REMOVED lines=10> */
.L_x_83:
[----:B------:R-:W-:Y:S05]  /*3210*/  BSYNC B1 ;  /* 0x0000000000017941 */ /* 0x000fea0003800000 */
.L_x_82:
[----:B-----5:R-:W-:Y:S01]  /*3220*/  LOP3.LUT R5, R24, 0xffffe000, RZ, 0xc0, !PT ;  /* 0xffffe00018057812 */ /* 0x020fe200078ec0ff */
[----:B------:R-:W-:Y:S01]  /*3230*/  BSSY B1, `(.L_x_84) ;  /* 0x000000b000017945 */ /* 0x000fe20003800000 */
[----:B------:R-:W-:Y:S01]  /*3240*/  ISETP.GT.AND P0, PT, R4, 0x39, PT ;  /* 0x000000390400780c */ /* 0x000fe20003f04270 */
[----:B------:R-:W-:Y:S02]  /*3250*/  @P2 IMAD.MOV.U32 R4, RZ, RZ, R8 ;  /* 0x000000ffff042224 */ /* 0x000fe400078e0008 */
[----:B------:R-:W-:Y:S01]  /*3260*/  FMUL R5, R5, R56 ;  /* 0x0000003805057220 */ /* 0x000fe20000400000 */
[----:B------:R-:W-:-:S03]  /*3270*/  ISETP.GT.AND P3, PT, R3, RZ, P0 ;  /* 0x000000ff0300720c */ /* 0x000fc60000764270 */
[----:B------:R-:W-:Y:S01]  /*3280*/  FFMA R15, R52, R23, R5 ;  /* 0x00000017340f7223 */ /* 0x000fe20000000005 */
[----:B------:R-:W-:-:S04]  /*3290*/  @P2 IMAD.MOV.U32 R5, RZ, RZ, R9 ;  /* 0x000000ffff052224 */ /* 0x000fc800078e0009 */
[----:B------:R-:W-:-:S05]  /*32a0*/  F2FP.TF32.F32.PACK_B R15, R15 ;  /* 0x0000000fff0f723e */ /* 0x000fca00024050ff */
[----:B------:R0:W-:Y:S01]  /*32b0*/  @P2 STG.E desc[UR36][R4.64+0xe0], R15 ;  /* 0x0000e00f04002986 */ /* 0x0001e2000c101924 */
[----:B------:R-:W-:Y:S05]  /*32c0*/  @!P3 BRA `(.L_x_85) ;  /* 0x000000000004b947 */ /* 0x000fea0003800000 */
[----:B------:R0:W5:Y:S02]  /*32d0*/  LDG.E.LTC128B R24, desc[UR36][R6.64+0xe4] ;  /* 0x0000e42406187981 */ /* 0x000164000c1e1920 */
.L_x_85:
[----:B------:R-:W-:Y:S05]  /*32e0*/  BSYNC B1 ;  /* 0x0000000000017941 */ /* 0x000fea0003800000 */
.L_x_84:
        /* <DEDUP_REMOVED lines=9> */
.L_x_87:
[----:B------:R-:W-:Y:S05]  /*3380*/  BSYNC B1 ;  /* 0x0000000000017941 */ /* 0x000fea0003800000 */
.L_x_86:
[----:B-----5:R-:W-:Y:S01]  /*3390*/  LOP3.LUT R5, R24, 0xffffe000, RZ, 0xc0, !PT ;  /* 0xffffe00018057812 */ /* 0x020fe200078ec0ff */
[----:B------:R-:W-:Y:S01]  /*33a0*/  @P1 IMAD.MOV.U32 R4, RZ, RZ, R12 ;  /* 0x000000ffff041224 */ /* 0x000fe200078e000c */
[----:B------:R-:W-:Y:S01]  /*33b0*/  ISETP.GT.AND P0, PT, R3, 0x8, P0 ;  /* 0x000000080300780c */ /* 0x000fe20000704270 */
[----:B------:R-:W-:Y:S02]  /*33c0*/  BSSY B1, `(.L_x_88) ;  /* 0x0000008000017945 */ /* 0x000fe40003800000 */
[----:B------:R-:W-:-:S04]  /*33d0*/  FMUL R5, R5, R56 ;  /* 0x0000003805057220 */ /* 0x000fc80000400000 */
[----:B-1----:R-:W-:Y:S01]  /*33e0*/  FFMA R7, R54, R23, R5 ;  /* 0x0000001736077223 */ /* 0x002fe20000000005 */
[----:B------:R-:W-:-:S04]  /*33f0*/  @P1 IMAD.MOV.U32 R5, RZ, RZ, R13 ;  /* 0x000000ffff051224 */ /* 0x000fc800078e000d */
[----:B------:R-:W-:-:S05]  /*3400*/  F2FP.TF32.F32.PACK_B R7, R7 ;  /* 0x00000007ff07723e */ /* 0x000fca00024050ff */
[----:B------:R1:W-:Y:S01]  /*3410*/  @P1 STG.E desc[UR36][R4.64+0xe0], R7 ;  /* 0x0000e00704001986 */ /* 0x0003e2000c101924 */
[----:B------:R-:W-:Y:S05]  /*3420*/  @!P0 BRA `(.L_x_89) ;  /* 0x0000000000048947 */ /* 0x000fea0003800000 */
[----:B------:R0:W5:Y:S02]  /*3430*/  LDG.E.LTC128B R24, desc[UR36][R10.64+0xe4] ;  /* 0x0000e4240a187981 */ /* 0x000164000c1e1920 */
.L_x_89:
[----:B------:R-:W-:Y:S05]  /*3440*/  BSYNC B1 ;  /* 0x0000000000017941 */ /* 0x000fea0003800000 */
.L_x_88:
[----:B------:R-:W-:Y:S05]  /*3450*/  @!P0 BRA `(.L_x_90) ;  /* 0x0000000800a88947 */ /* 0x000fea0003800000 */
[----:B-----5:R-:W-:-:S05]  /*3460*/  LOP3.LUT R3, R24, 0xffffe000, RZ, 0xc0, !PT ;  /* 0xffffe00018037812 */ /* 0x020fca00078ec0ff */
[----:B-1----:R-:W-:-:S04]  /*3470*/  FMUL R4, R3, R56 ;  /* 0x0000003803047220 */ /* 0x002fc80000400000 */
[----:B------:R-:W-:-:S05]  /*3480*/  FFMA R55, R55, R23, R4 ;  /* 0x0000001737377223 */ /* 0x000fca0000000004 */
[----:B------:R-:W-:-:S05]  /*3490*/  F2FP.TF32.F32.PACK_B R55, R55 ;  /* 0x00000037ff37723e */ /* 0x000fca00024050ff */
[----:B------:R1:W-:Y:S01]  /*34a0*/  STG.E desc[UR36][R12.64+0xe4], R55 ;  /* 0x0000e4370c007986 */ /* 0x0003e2000c101924 */
[----:B------:R-:W-:Y:S05]  /*34b0*/  BRA `(.L_x_90) ;  /* 0x0000000800907947 */ /* 0x000fea0003800000 */
.L_x_29:
[----:B------:R-:W-:Y:S01]  /*34c0*/  ISETP.GT.AND P3, PT, R4, 0x1, PT ;  /* 0x000000010400780c */ /* 0x000fe20003f64270 */
[----:B------:R-:W-:Y:S01]  /*34d0*/  ULDC.64 UR4, c[0x0][0x5c0] ;  /* 0x0001700000047ab9 */ /* 0x000fe20000000a00 */
[-C--:B------:R-:W-:Y:S01]  /*34e0*/  FMUL R5, R24, R23.reuse ;  /* 0x0000001718057220 */ /* 0x080fe20000400000 */
[----:B------:R-:W-:Y:S01]  /*34f0*/  LEA R6, P4, R58, UR4, 0x2 ;  /* 0x000000043a067c11 */ /* 0x000fe2000f8810ff */
[-C--:B------:R-:W-:Y:S01]  /*3500*/  FMUL R25, R25, R23.reuse ;  /* 0x0000001719197220 */ /* 0x080fe20000400000 */
[----:B------:R-:W-:Y:S01]  /*3510*/  ISETP.GT.AND P0, PT, R3, RZ, P3 ;  /* 0x000000ff0300720c */ /* 0x000fe20001f04270 */
[-C--:B------:R-:W-:Y:S01]  /*3520*/  FMUL R11, R26, R23.reuse ;  /* 0x000000171a0b7220 */ /* 0x080fe20000400000 */
[----:B------:R-:W-:Y:S01]  /*3530*/  LEA.HI.X R7, R58, UR5, R75, 0x2, P4 ;  /* 0x000000053a077c11 */ /* 0x000fe2000a0f144b */
[----:B------:R-:W-:Y:S01]  /*3540*/  FMUL R27, R27, R23 ;  /* 0x000000171b1b7220 */ /* 0x000fe20000400000 */
[----:B------:R-:W-:Y:S01]  /*3550*/  F2FP.TF32.F32.PACK_B R5, R5 ;  /* 0x00000005ff05723e */ /* 0x000fe200024050ff */
[----:B------:R-:W-:Y:S01]  /*3560*/  FMUL R29, R29, R23 ;  /* 0x000000171d1d7220 */ /* 0x000fe20000400000 */
[----:B------:R-:W-:Y:S01]  /*3570*/  F2FP.TF32.F32.PACK_B R25, R25 ;  /* 0x00000019ff19723e */ /* 0x000fe200024050ff */
[-C--:B------:R-:W-:Y:S01]  /*3580*/  FMUL R31, R31, R23.reuse ;  /* 0x000000171f1f7220 */ /* 0x080fe20000400000 */
[C---:B------:R-:W-:Y:S01]  /*3590*/  SHF.L.U64.HI R65, R64.reuse, 0x5, R65 ;  /* 0x0000000540417819 */ /* 0x040fe20000010241 */
[----:B------:R0:W-:Y:S01]  /*35a0*/  @P2 STG.E desc[UR36][R6.64], R5 ;  /* 0x0000000506002986 */ /* 0x0001e2000c101924 */
[----:B------:R-:W-:Y:S01]  /*35b0*/  LEA R8, P4, R64, R6, 0x5 ;  /* 0x0000000640087211 */ /* 0x000fe200078828ff */
[-C--:B------:R-:W-:Y:S01]  /*35c0*/  FMUL R13, R32, R23.reuse ;  /* 0x00000017200d7220 */ /* 0x080fe20000400000 */
[----:B------:R-:W-:Y:S01]  /*35d0*/  ISETP.GT.AND P1, PT, R3, 0x8, P1 ;  /* 0x000000080300780c */ /* 0x000fe20000f24270 */
[----:B------:R-:W-:Y:S01]  /*35e0*/  @P0 STG.E desc[UR36][R6.64+0x4], R25 ;  /* 0x0000041906000986 */ /* 0x000fe2000c101924 */
[C---:B------:R-:W-:Y:S01]  /*35f0*/  ISETP.GT.AND P2, PT, R4.reuse, 0x8, PT ;  /* 0x000000080400780c */ /* 0x040fe20003f44270 */
[----:B------:R-:W-:Y:S01]  /*3600*/  IMAD.X R9, R65, 0x1, R7, P4 ;  /* 0x0000000141097824 */ /* 0x000fe200020e0607 */
[----:B------:R-:W-:Y:S01]  /*3610*/  ISETP.GT.AND P3, PT, R3, 0x8, P3 ;  /* 0x000000080300780c */ /* 0x000fe20001f64270 */
[-C--:B------:R-:W-:Y:S01]  /*3620*/  FMUL R33, R33, R23.reuse ;  /* 0x0000001721217220 */ /* 0x080fe20000400000 */
[----:B------:R-:W-:Y:S01]  /*3630*/  ISETP.GT.AND P0, PT, R4, 0x9, PT ;  /* 0x000000090400780c */ /* 0x000fe20003f04270 */
[-C--:B------:R-:W-:Y:S01]  /*3640*/  FMUL R35, R35, R23.reuse ;  /* 0x0000001723237220 */ /* 0x080fe20000400000 */
[C---:B------:R-:W-:Y:S01]  /*3650*/  ISETP.GT.AND P5, PT, R3.reuse, RZ, P2 ;  /* 0x000000ff0300720c */ /* 0x040fe200017a4270 */
[-C--:B0-----:R-:W-:Y:S01]  /*3660*/  FMUL R5, R28, R23.reuse ;  /* 0x000000171c057220 */ /* 0x081fe20000400000 */
[----:B------:R-:W-:Y:S01]  /*3670*/  ISETP.GT.AND P4, PT, R3, RZ, P0 ;  /* 0x000000ff0300720c */ /* 0x000fe20000784270 */
[----:B------:R-:W-:Y:S01]  /*3680*/  FMUL R37, R37, R23 ;  /* 0x0000001725257220 */ /* 0x000fe20000400000 */
[----:B------:R-:W-:Y:S01]  /*3690*/  F2FP.TF32.F32.PACK_B R11, R11 ;  /* 0x0000000bff0b723e */ /* 0x000fe200024050ff */
[----:B------:R-:W-:Y:S01]  /*36a0*/  FMUL R39, R39, R23 ;  /* 0x0000001727277220 */ /* 0x000fe20000400000 */
[----:B------:R-:W-:Y:S01]  /*36b0*/  F2FP.TF32.F32.PACK_B R27, R27 ;  /* 0x0000001bff1b723e */ /* 0x000fe200024050ff */
[----:B------:R-:W-:Y:S01]  /*36c0*/  FMUL R41, R41, R23 ;  /* 0x0000001729297220 */ /* 0x000fe20000400000 */
[----:B------:R-:W-:Y:S01]  /*36d0*/  F2FP.TF32.F32.PACK_B R5, R5 ;  /* 0x00000005ff05723e */ /* 0x000fe200024050ff */
[----:B------:R0:W-:Y:S01]  /*36e0*/  @P1 STG.E desc[UR36][R8.64], R11 ;  /* 0x0000000b08001986 */ /* 0x0001e2000c101924 */
[----:B------:R-:W-:Y:S01]  /*36f0*/  F2FP.TF32.F32.PACK_B R29, R29 ;  /* 0x0000001dff1d723e */ /* 0x000fe200024050ff */
[-C--:B------:R-:W-:Y:S01]  /*3700*/  FMUL R43, R43, R23.reuse ;  /* 0x000000172b2b7220 */ /* 0x080fe20000400000 */
[C---:B------:R-:W-:Y:S01]  /*3710*/  ISETP.GT.AND P1, PT, R4.reuse, 0x10, PT ;  /* 0x000000100400780c */ /* 0x040fe20003f24270 */
[----:B------:R-:W-:Y:S01]  /*3720*/  @P3 STG.E desc[UR36][R8.64+0x4], R27 ;  /* 0x0000041b08003986 */ /* 0x000fe2000c101924 */
[----:B------:R-:W-:Y:S01]  /*3730*/  ISETP.GT.AND P3, PT, R4, 0x11, PT ;  /* 0x000000110400780c */ /* 0x000fe20003f64270 */
[-C--:B------:R-:W-:Y:S01]  /*3740*/  FMUL R45, R45, R23.reuse ;  /* 0x000000172d2d7220 */ /* 0x080fe20000400000 */
[C---:B------:R-:W-:Y:S01]  /*3750*/  ISETP.GT.AND P2, PT, R3.reuse, 0x8, P2 ;  /* 0x000000080300780c */ /* 0x040fe20001744270 */
[----:B------:R1:W-:Y:S01]  /*3760*/  @P5 STG.E desc[UR36][R6.64+0x20], R5 ;  /* 0x0000200506005986 */ /* 0x0003e2000c101924 */
[----:B------:R-:W-:Y:S01]  /*3770*/  ISETP.GT.AND P0, PT, R3, 0x8, P0 ;  /* 0x000000080300780c */ /* 0x000fe20000704270 */
[-C--:B------:R-:W-:Y:S01]  /*3780*/  FMUL R47, R47, R23.reuse ;  /* 0x000000172f2f7220 */ /* 0x080fe20000400000 */
[C---:B------:R-:W-:Y:S01]  /*3790*/  ISETP.GT.AND P5, PT, R3.reuse, RZ, P1 ;  /* 0x000000ff0300720c */ /* 0x040fe20000fa4270 */
[----:B------:R-:W-:Y:S01]  /*37a0*/  @P4 STG.E desc[UR36][R6.64+0x24], R29 ;  /* 0x0000241d06004986 */ /* 0x000fe2000c101924 */
        /* <DEDUP_REMOVED lines=8> */
[----:B-1----:R-:W-:Y:S01]  /*3830*/  FMUL R5, R34, R23 ;  /* 0x0000001722057220 */ /* 0x002fe20000400000 */
[----:B------:R-:W-:Y:S01]  /*3840*/  F2FP.TF32.F32.PACK_B R33, R33 ;  /* 0x00000021ff21723e */ /* 0x000fe200024050ff */
[----:B------:R0:W-:Y:S01]  /*3850*/  @P2 STG.E desc[UR36][R8.64+0x20], R11 ;  /* 0x0000200b08002986 */ /* 0x0001e2000c101924 */
[----:B------:R-:W-:Y:S01]  /*3860*/  ISETP.GT.AND P1, PT, R3, 0x8, P1 ;  /* 0x000000080300780c */ /* 0x000fe20000f24270 */
[-C--:B------:R-:W-:Y:S01]  /*3870*/  FMUL R21, R52, R23.reuse ;  /* 0x0000001734157220 */ /* 0x080fe20000400000 */
[C---:B------:R-:W-:Y:S01]  /*3880*/  ISETP.GT.AND P2, PT, R4.reuse, 0x19, PT ;  /* 0x000000190400780c */ /* 0x040fe20003f44270 */
[----:B------:R-:W-:Y:S01]  /*3890*/  @P0 STG.E desc[UR36][R8.64+0x24], R31 ;  /* 0x0000241f08000986 */ /* 0x000fe2000c101924 */
[----:B------:R-:W-:Y:S01]  /*38a0*/  ISETP.GT.AND P0, PT, R4, 0x18, PT ;  /* 0x000000180400780c */ /* 0x000fe20003f04270 */
[----:B------:R-:W-:Y:S01]  /*38b0*/  FMUL R53, R53, R23 ;  /* 0x0000001735357220 */ /* 0x000fe20000400000 */
[----:B------:R-:W-:Y:S01]  /*38c0*/  F2FP.TF32.F32.PACK_B R5, R5 ;  /* 0x00000005ff05723e */ /* 0x000fe200024050ff */
[----:B------:R1:W-:Y:S01]  /*38d0*/  @P5 STG.E desc[UR36][R6.64+0x40], R13 ;  /* 0x0000400d06005986 */ /* 0x0003e2000c101924 */
[----:B------:R-:W-:Y:S01]  /*38e0*/  ISETP.GT.AND P5, PT, R3, RZ, P0 ;  /* 0x000000ff0300720c */ /* 0x000fe200007a4270 */
[----:B------:R-:W-:Y:S01]  /*38f0*/  FMUL R55, R55, R23 ;  /* 0x0000001737377220 */ /* 0x000fe20000400000 */
[----:B------:R-:W-:Y:S01]  /*3900*/  F2FP.TF32.F32.PACK_B R35, R35 ;  /* 0x00000023ff23723e */ /* 0x000fe200024050ff */
[----:B------:R-:W-:Y:S01]  /*3910*/  @P4 STG.E desc[UR36][R6.64+0x44], R33 ;  /* 0x0000442106004986 */ /* 0x000fe2000c101924 */
[C---:B------:R-:W-:Y:S01]  /*3920*/  ISETP.GT.AND P4, PT, R3.reuse, 0x8, P3 ;  /* 0x000000080300780c */ /* 0x040fe20001f84270 */
[----:B0-----:R-:W-:Y:S01]  /*3930*/  FMUL R11, R36, R23 ;  /* 0x00000017240b7220 */ /* 0x001fe20000400000 */
[----:B------:R-:W-:Y:S01]  /*3940*/  ISETP.GT.AND P3, PT, R3, RZ, P2 ;  /* 0x000000ff0300720c */ /* 0x000fe20001764270 */
[----:B------:R0:W-:Y:S01]  /*3950*/  @P1 STG.E desc[UR36][R8.64+0x40], R5 ;  /* 0x0000400508001986 */ /* 0x0001e2000c101924 */
[----:B------:R-:W-:-:S02]  /*3960*/  F2FP.TF32.F32.PACK_B R37, R37 ;  /* 0x00000025ff25723e */ /* 0x000fc400024050ff */
[----:B------:R-:W-:Y:S01]  /*3970*/  F2FP.TF32.F32.PACK_B R11, R11 ;  /* 0x0000000bff0b723e */ /* 0x000fe200024050ff */
[----:B-1----:R-:W-:Y:S01]  /*3980*/  FMUL R13, R40, R23 ;  /* 0x00000017280d7220 */ /* 0x002fe20000400000 */
[----:B------:R-:W-:Y:S02]  /*3990*/  ISETP.GT.AND P1, PT, R4, 0x20, PT ;  /* 0x000000200400780c */ /* 0x000fe40003f24270 */
[C---:B------:R-:W-:Y:S02]  /*39a0*/  ISETP.GT.AND P0, PT, R3.reuse, 0x8, P0 ;  /* 0x000000080300780c */ /* 0x040fe40000704270 */
[----:B------:R-:W-:Y:S01]  /*39b0*/  F2FP.TF32.F32.PACK_B R39, R39 ;  /* 0x00000027ff27723e */ /* 0x000fe200024050ff */
[----:B------:R-:W-:Y:S01]  /*39c0*/  @P4 STG.E desc[UR36][R8.64+0x44], R35 ;  /* 0x0000442308004986 */ /* 0x000fe2000c101924 */
[C---:B------:R-:W-:Y:S01]  /*39d0*/  ISETP.GT.AND P4, PT, R3.reuse, 0x8, P2 ;  /* 0x000000080300780c */ /* 0x040fe20001784270 */
[----:B0-----:R-:W-:Y:S01]  /*39e0*/  FMUL R5, R38, R23 ;  /* 0x0000001726057220 */ /* 0x001fe20000400000 */
[----:B------:R-:W-:Y:S01]  /*39f0*/  ISETP.GT.AND P2, PT, R4, 0x21, PT ;  /* 0x000000210400780c */ /* 0x000fe20003f44270 */
[----:B------:R0:W-:Y:S01]  /*3a00*/  @P5 STG.E desc[UR36][R6.64+0x60], R11 ;  /* 0x0000600b06005986 */ /* 0x0001e2000c101924 */
[----:B------:R-:W-:-:S02]  /*3a10*/  ISETP.GT.AND P5, PT, R3, RZ, P1 ;  /* 0x000000ff0300720c */ /* 0x000fc40000fa4270 */
[----:B------:R-:W-:Y:S01]  /*3a20*/  F2FP.TF32.F32.PACK_B R5, R5 ;  /* 0x00000005ff05723e */ /* 0x000fe200024050ff */
[----:B------:R-:W-:Y:S01]  /*3a30*/  @P3 STG.E desc[UR36][R6.64+0x64], R37 ;  /* 0x0000642506003986 */ /* 0x000fe2000c101924 */
[C---:B------:R-:W-:Y:S02]  /*3a40*/  ISETP.GT.AND P3, PT, R3.reuse, RZ, P2 ;  /* 0x000000ff0300720c */ /* 0x040fe40001764270 */
[----:B------:R-:W-:Y:S01]  /*3a50*/  F2FP.TF32.F32.PACK_B R13, R13 ;  /* 0x0000000dff0d723e */ /* 0x000fe200024050ff */
[----:B------:R1:W-:Y:S01]  /*3a60*/  @P0 STG.E desc[UR36][R8.64+0x60], R5 ;  /* 0x0000600508000986 */ /* 0x0003e2000c101924 */
[----:B------:R-:W-:Y:S02]  /*3a70*/  F2FP.TF32.F32.PACK_B R41, R41 ;  /* 0x00000029ff29723e */ /* 0x000fe400024050ff */
[----:B------:R-:W-:Y:S01]  /*3a80*/  ISETP.GT.AND P1, PT, R3, 0x8, P1 ;  /* 0x000000080300780c */ /* 0x000fe20000f24270 */
[----:B------:R-:W-:Y:S01]  /*3a90*/  @P4 STG.E desc[UR36][R8.64+0x64], R39 ;  /* 0x0000642708004986 */ /* 0x000fe2000c101924 */
[----:B------:R-:W-:Y:S01]  /*3aa0*/  ISETP.GT.AND P4, PT, R4, 0x28, PT ;  /* 0x000000280400780c */ /* 0x000fe20003f84270 */
[----:B0-----:R-:W-:Y:S01]  /*3ab0*/  FMUL R11, R44, R23 ;  /* 0x000000172c0b7220 */ /* 0x001fe20000400000 */
[----:B------:R-:W-:Y:S01]  /*3ac0*/  F2FP.TF32.F32.PACK_B R43, R43 ;  /* 0x0000002bff2b723e */ /* 0x000fe200024050ff */
[----:B------:R0:W-:Y:S01]  /*3ad0*/  @P5 STG.E desc[UR36][R6.64+0x80], R13 ;  /* 0x0000800d06005986 */ /* 0x0001e2000c101924 */
[----:B------:R-:W-:-:S02]  /*3ae0*/  ISETP.GT.AND P5, PT, R4, 0x29, PT ;  /* 0x000000290400780c */ /* 0x000fc40003fa4270 */
[----:B------:R-:W-:Y:S01]  /*3af0*/  F2FP.TF32.F32.PACK_B R11, R11 ;  /* 0x0000000bff0b723e */ /* 0x000fe200024050ff */
[----:B------:R-:W-:Y:S01]  /*3b00*/  @P3 STG.E desc[UR36][R6.64+0x84], R41 ;  /* 0x0000842906003986 */ /* 0x000fe2000c101924 */
[C---:B------:R-:W-:Y:S01]  /*3b10*/  ISETP.GT.AND P3, PT, R3.reuse, 0x8, P2 ;  /* 0x000000080300780c */ /* 0x040fe20001764270 */
[-C--:B-1----:R-:W-:Y:S01]  /*3b20*/  FMUL R5, R42, R23.reuse ;  /* 0x000000172a057220 */ /* 0x082fe20000400000 */
[C---:B------:R-:W-:Y:S02]  /*3b30*/  ISETP.GT.AND P2, PT, R3.reuse, RZ, P4 ;  /* 0x000000ff0300720c */ /* 0x040fe40002744270 */
[C---:B------:R-:W-:Y:S02]  /*3b40*/  ISETP.GT.AND P0, PT, R3.reuse, RZ, P5 ;  /* 0x000000ff0300720c */ /* 0x040fe40002f04270 */
[----:B------:R-:W-:Y:S01]  /*3b50*/  ISETP.GT.AND P4, PT, R3, 0x8, P4 ;  /* 0x000000080300780c */ /* 0x000fe20002784270 */
[----:B0-----:R-:W-:Y:S01]  /*3b60*/  FMUL R13, R46, R23 ;  /* 0x000000172e0d7220 */ /* 0x001fe20000400000 */
[----:B------:R-:W-:-:S02]  /*3b70*/  F2FP.TF32.F32.PACK_B R5, R5 ;  /* 0x00000005ff05723e */ /* 0x000fc400024050ff */
[----:B------:R-:W-:Y:S02]  /*3b80*/  F2FP.TF32.F32.PACK_B R45, R45 ;  /* 0x0000002dff2d723e */ /* 0x000fe400024050ff */
[----:B------:R-:W-:Y:S01]  /*3b90*/  ISETP.GT.AND P5, PT, R3, 0x8, P5 ;  /* 0x000000080300780c */ /* 0x000fe20002fa4270 */
[----:B------:R0:W-:Y:S01]  /*3ba0*/  @P1 STG.E desc[UR36][R8.64+0x80], R5 ;  /* 0x0000800508001986 */ /* 0x0001e2000c101924 */
[C---:B------:R-:W-:Y:S02]  /*3bb0*/  ISETP.GT.AND P1, PT, R4.reuse, 0x38, PT ;  /* 0x000000380400780c */ /* 0x040fe40003f24270 */
[----:B------:R-:W-:Y:S01]  /*3bc0*/  F2FP.TF32.F32.PACK_B R13, R13 ;  /* 0x0000000dff0d723e */ /* 0x000fe200024050ff */
[----:B------:R-:W-:Y:S01]  /*3bd0*/  @P3 STG.E desc[UR36][R8.64+0x84], R43 ;  /* 0x0000842b08003986 */ /* 0x000fe2000c101924 */
[C---:B------:R-:W-:Y:S02]  /*3be0*/  ISETP.GT.AND P3, PT, R4.reuse, 0x30, PT ;  /* 0x000000300400780c */ /* 0x040fe40003f64270 */
[----:B------:R-:W-:Y:S01]  /*3bf0*/  F2FP.TF32.F32.PACK_B R47, R47 ;  /* 0x0000002fff2f723e */ /* 0x000fe200024050ff */
[----:B------:R1:W-:Y:S01]  /*3c00*/  @P2 STG.E desc[UR36][R6.64+0xa0], R11 ;  /* 0x0000a00b06002986 */ /* 0x0003e2000c101924 */
[----:B------:R-:W-:-:S02]  /*3c10*/  ISETP.GT.AND P2, PT, R4, 0x31, PT ;  /* 0x000000310400780c */ /* 0x000fc40003f44270 */
[----:B------:R-:W-:Y:S01]  /*3c20*/  F2FP.TF32.F32.PACK_B R49, R49 ;  /* 0x00000031ff31723e */ /* 0x000fe200024050ff */
[----:B------:R-:W-:Y:S01]  /*3c30*/  @P0 STG.E desc[UR36][R6.64+0xa4], R45 ;  /* 0x0000a42d06000986 */ /* 0x000fe2000c101924 */
[----:B------:R-:W-:Y:S01]  /*3c40*/  ISETP.GT.AND P0, PT, R4, 0x39, PT ;  /* 0x000000390400780c */ /* 0x000fe20003f04270 */
[----:B------:R-:W-:Y:S01]  /*3c50*/  @P4 IMAD.MOV.U32 R4, RZ, RZ, R8 ;  /* 0x000000ffff044224 */ /* 0x000fe200078e0008 */
[----:B------:R-:W-:Y:S01]  /*3c60*/  F2FP.TF32.F32.PACK_B R15, R15 ;  /* 0x0000000fff0f723e */ /* 0x000fe200024050ff */
[----:B0-----:R-:W-:Y:S01]  /*3c70*/  @P4 IMAD.MOV.U32 R5, RZ, RZ, R9 ;  /* 0x000000ffff054224 */ /* 0x001fe200078e0009 */
[----:B------:R-:W-:Y:S02]  /*3c80*/  F2FP.TF32.F32.PACK_B R51, R51 ;  /* 0x00000033ff33723e */ /* 0x000fe400024050ff */
[----:B------:R-:W-:Y:S01]  /*3c90*/  F2FP.TF32.F32.PACK_B R21, R21 ;  /* 0x00000015ff15723e */ /* 0x000fe200024050ff */
[----:B-1----:R-:W-:Y:S01]  /*3ca0*/  FMUL R11, R48, R23 ;  /* 0x00000017300b7220 */ /* 0x002fe20000400000 */
[----:B------:R0:W-:Y:S01]  /*3cb0*/  @P4 STG.E desc[UR36][R4.64+0xa0], R13 ;  /* 0x0000a00d04004986 */ /* 0x0001e2000c101924 */
[----:B------:R-:W-:-:S02]  /*3cc0*/  ISETP.GT.AND P4, PT, R3, RZ, P3 ;  /* 0x000000ff0300720c */ /* 0x000fc40001f84270 */
[----:B------:R-:W-:Y:S02]  /*3cd0*/  ISETP.GT.AND P3, PT, R3, 0x8, P3 ;  /* 0x000000080300780c */ /* 0x000fe40001f64270 */
[----:B------:R-:W-:Y:S02]  /*3ce0*/  F2FP.TF32.F32.PACK_B R11, R11 ;  /* 0x0000000bff0b723e */ /* 0x000fe400024050ff */
[----:B------:R-:W-:Y:S02]  /*3cf0*/  F2FP.TF32.F32.PACK_B R53, R53 ;  /* 0x00000035ff35723e */ /* 0x000fe400024050ff */
[----:B------:R-:W-:Y:S01]  /*3d00*/  F2FP.TF32.F32.PACK_B R55, R55 ;  /* 0x00000037ff37723e */ /* 0x000fe200024050ff */
[----:B0-----:R-:W-:Y:S02]  /*3d10*/  @P5 IMAD.MOV.U32 R4, RZ, RZ, R8 ;  /* 0x000000ffff045224 */ /* 0x001fe400078e0008 */
[----:B------:R-:W-:Y:S01]  /*3d20*/  FMUL R13, R54, R23 ;  /* 0x00000017360d7220 */ /* 0x000fe20000400000 */
[----:B------:R-:W-:-:S04]  /*3d30*/  @P5 IMAD.MOV.U32 R5, RZ, RZ, R9 ;  /* 0x000000ffff055224 */ /* 0x000fc800078e0009 */
[----:B------:R-:W-:Y:S01]  /*3d40*/  F2FP.TF32.F32.PACK_B R13, R13 ;  /* 0x0000000dff0d723e */ /* 0x000fe200024050ff */
[----:B------:R0:W-:Y:S01]  /*3d50*/  @P5 STG.E desc[UR36][R4.64+0xa4], R47 ;  /* 0x0000a42f04005986 */ /* 0x0001e2000c101924 */
[C---:B------:R-:W-:Y:S02]  /*3d60*/  ISETP.GT.AND P5, PT, R3.reuse, RZ, P2 ;  /* 0x000000ff0300720c */ /* 0x040fe400017a4270 */
[----:B------:R-:W-:Y:S01]  /*3d70*/  ISETP.GT.AND P2, PT, R3, 0x8, P2 ;  /* 0x000000080300780c */ /* 0x000fe20001744270 */
[----:B0-----:R-:W-:Y:S02]  /*3d80*/  @P4 IMAD.MOV.U32 R4, RZ, RZ, R6 ;  /* 0x000000ffff044224 */ /* 0x001fe400078e0006 */
[----:B------:R-:W-:-:S05]  /*3d90*/  @P4 IMAD.MOV.U32 R5, RZ, RZ, R7 ;  /* 0x000000ffff054224 */ /* 0x000fca00078e0007 */
        /* <DEDUP_REMOVED lines=10> */
[----:B------:R0:W-:Y:S02]  /*3e40*/  @P3 STG.E desc[UR36][R4.64+0xc0], R15 ;  /* 0x0000c00f04003986 */ /* 0x0001e4000c101924 */
[----:B0-----:R-:W-:Y:S02]  /*3e50*/  @P2 IMAD.MOV.U32 R4, RZ, RZ, R8 ;  /* 0x000000ffff042224 */ /* 0x001fe400078e0008 */
[----:B------:R-:W-:-:S05]  /*3e60*/  @P2 IMAD.MOV.U32 R5, RZ, RZ, R9 ;  /* 0x000000ffff052224 */ /* 0x000fca00078e0009 */
[----:B------:R0:W-:Y:S02]  /*3e70*/  @P2 STG.E desc[UR36][R4.64+0xc4], R51 ;  /* 0x0000c43304002986 */ /* 0x0001e4000c101924 */
[----:B0-----:R-:W-:Y:S02]  /*3e80*/  @P4 IMAD.MOV.U32 R4, RZ, RZ, R6 ;  /* 0x000000ffff044224 */ /* 0x001fe400078e0006 */
[----:B------:R-:W-:-:S05]  /*3e90*/  @P4 IMAD.MOV.U32 R5, RZ, RZ, R7 ;  /* 0x000000ffff054224 */ /* 0x000fca00078e0007 */
[----:B------:R0:W-:Y:S04]  /*3ea0*/  @P4 STG.E desc[UR36][R4.64+0xe0], R21 ;  /* 0x0000e01504004986 */ /* 0x0001e8000c101924 */
[----:B------:R1:W-:Y:S01]  /*3eb0*/  @P5 STG.E desc[UR36][R6.64+0xe4], R53 ;  /* 0x0000e43506005986 */ /* 0x0003e2000c101924 */
[----:B0-----:R-:W-:Y:S02]  /*3ec0*/  @P1 IMAD.MOV.U32 R4, RZ, RZ, R8 ;  /* 0x000000ffff041224 */ /* 0x001fe400078e0008 */
[----:B------:R-:W-:-:S05]  /*3ed0*/  @P1 IMAD.MOV.U32 R5, RZ, RZ, R9 ;  /* 0x000000ffff051224 */ /* 0x000fca00078e0009 */
[----:B------:R1:W-:Y:S04]  /*3ee0*/  @P1 STG.E desc[UR36][R4.64+0xe0], R13 ;  /* 0x0000e00d04001986 */ /* 0x0003e8000c101924 */
[----:B------:R1:W-:Y:S02]  /*3ef0*/  @P0 STG.E desc[UR36][R8.64+0xe4], R55 ;  /* 0x0000e43708000986 */ /* 0x0003e4000c101924 */
.L_x_90:
[----:B------:R-:W-:Y:S05]  /*3f00*/  BSYNC B0 ;  /* 0x0000000000007941 */ /* 0x000fea0003800000 */
.L_x_28:
[----:B------:R-:W-:Y:S01]  /*3f10*/  ULDC UR4, c[0x0][0xc] ;  /* 0x0000030000047ab9 */ /* 0x000fe20000000800 */
[----:B------:R-:W-:Y:S01]  /*3f20*/  ULDC UR5, c[0x0][0x10] ;  /* 0x0000040000057ab9 */ /* 0x000fe20000000800 */
[----:B------:R-:W0:Y:S01]  /*3f30*/  LDC R3, c[0x0][0x14] ;  /* 0x00000500ff037b82 */ /* 0x000e220000000800 */
[----:B------:R-:W-:Y:S01]  /*3f40*/  UIMAD.WIDE.U32 UR4, UR4, UR5, URZ ;  /* 0x00000005040472a5 */ /* 0x000fe2000f8e003f */
[----:B------:R-:W-:Y:S02]  /*3f50*/  IMAD.MOV.U32 R59, RZ, RZ, -0x1 ;  /* 0xffffffffff3b7424 */ /* 0x000fe400078e00ff */
[----:B--2---:R-:W-:-:S03]  /*3f60*/  IMAD.MOV.U32 R57, RZ, RZ, -0x1 ;  /* 0xffffffffff397424 */ /* 0x004fc600078e00ff */
[----:B0-----:R-:W-:-:S04]  /*3f70*/  IMAD.WIDE.U32 R16, R3, UR4, R16 ;  /* 0x0000000403107c25 */ /* 0x001fc8000f8e0010 */
[----:B------:R-:W-:Y:S01]  /*3f80*/  IMAD R3, R3, UR5, RZ ;  /* 0x0000000503037c24 */ /* 0x000fe2000f8e02ff */
[----:B------:R-:W-:Y:S02]  /*3f90*/  ULDC.64 UR4, c[0x0][0x650] ;  /* 0x0001940000047ab9 */ /* 0x000fe40000000a00 */
[----:B------:R-:W-:Y:S01]  /*3fa0*/  ISETP.GE.U32.AND P0, PT, R16, UR4, PT ;  /* 0x0000000410007c0c */ /* 0x000fe2000bf06070 */
[--C-:B------:R-:W-:Y:S01]  /*3fb0*/  IMAD.IADD R17, R17, 0x1, R3.reuse ;  /* 0x0000000111117824 */ /* 0x100fe200078e0203 */
[----:B------:R-:W-:-:S04]  /*3fc0*/  PRMT R3, RZ, 0x7610, R3 ;  /* 0x00007610ff037816 */ /* 0x000fc80000000003 */
[----:B------:R-:W-:-:S13]  /*3fd0*/  ISETP.GE.U32.AND.EX P0, PT, R17, UR5, PT, P0 ;  /* 0x0000000511007c0c */ /* 0x000fda000bf06100 */
[----:B------:R-:W-:Y:S05]  /*3fe0*/  @P0 BRA `(.L_x_91) ;  /* 0x0000000400640947 */ /* 0x000fea0003800000 */
[----:B-1--4-:R-:W0:Y:S01]  /*3ff0*/  S2R R12, SR_CTAID.X ;  /* 0x00000000000c7919 */ /* 0x012e220000002500 */
[----:B---3--:R-:W1:Y:S01]  /*4000*/  LDC.64 R10, c[0x0][0x628] ;  /* 0x00018a00ff0a7b82 */ /* 0x008e620000000a00 */
[----:B------:R-:W-:Y:S01]  /*4010*/  ULDC UR4, c[0x0][0x150] ;  /* 0x0000540000047ab9 */ /* 0x000fe20000000800 */
[----:B------:R-:W-:Y:S01]  /*4020*/  IMAD.MOV.U32 R8, RZ, RZ, R16 ;  /* 0x000000ffff087224 */ /* 0x000fe200078e0010 */
[----:B-----5:R-:W2:Y:S01]  /*4030*/  S2R R24, SR_CTAID.Y ;  /* 0x0000000000187919 */ /* 0x020ea20000002600 */
[----:B------:R-:W-:-:S04]  /*4040*/  IMAD.MOV.U32 R9, RZ, RZ, R17 ;  /* 0x000000ffff097224 */ /* 0x000fc800078e0011 */
[----:B------:R-:W3:Y:S08]  /*4050*/  LDC R21, c[0x0][0x144] ;  /* 0x00005100ff157b82 */ /* 0x000ef00000000800 */
[----:B------:R-:W4:Y:S08]  /*4060*/  LDC R0, c[0x0][0x630] ;  /* 0x00018c00ff007b82 */ /* 0x000f300000000800 */
[----:B------:R-:W2:Y:S01]  /*4070*/  LDC.64 R14, c[0x0][0x620] ;  /* 0x00018800ff0e7b82 */ /* 0x000ea20000000a00 */
[----:B-1----:R-:W-:-:S04]  /*4080*/  ISETP.NE.U32.AND P0, PT, R10, RZ, PT ;  /* 0x000000ff0a00720c */ /* 0x002fc80003f05070 */
[----:B------:R-:W-:Y:S02]  /*4090*/  ISETP.NE.AND.EX P0, PT, R11, RZ, PT, P0 ;  /* 0x000000ff0b00720c */ /* 0x000fe40003f05300 */
[----:B0-----:R-:W-:-:S05]  /*40a0*/  I2FP.F32.U32 R3, R12 ;  /* 0x0000000c00037245 */ /* 0x001fca0000201000 */
[----:B------:R-:W-:-:S04]  /*40b0*/  FMUL R3, R3, UR4 ;  /* 0x0000000403037c20 */ /* 0x000fc80008400000 */
[----:B------:R0:W1:Y:S02]  /*40c0*/  F2I.U32.TRUNC.NTZ R20, R3 ;  /* 0x0000000300147305 */ /* 0x000064000020f000 */
[----:B---34-:R-:W-:Y:S05]  /*40d0*/  @!P0 BRA `(.L_x_92) ;  /* 0x0000000000288947 */ /* 0x018fea0003800000 */
[----:B0-----:R-:W0:Y:S02]  /*40e0*/  LDC R3, c[0x0][0x634] ;  /* 0x00018d00ff037b82 */ /* 0x001e240000000800 */
        /* <DEDUP_REMOVED lines=9> */
.L_x_92:
[----:B------:R-:W3:Y:S01]  /*4180*/  LDC.64 R28, c[0x0][0x640] ;  /* 0x00019000ff1c7b82 */ /* 0x000ee20000000a00 */
[-CC-:B------:R-:W-:Y:S01]  /*4190*/  SHF.R.U64 R57, R8, R0.reuse, R9.reuse ;  /* 0x0000000008397219 */ /* 0x180fe20000001209 */
[----:B-1----:R-:W-:Y:S01]  /*41a0*/  IMAD.MOV R20, RZ, RZ, -R20 ;  /* 0x000000ffff147224 */ /* 0x002fe200078e0a14 */
[----:B------:R-:W-:Y:S01]  /*41b0*/  SHF.R.U32.HI R0, RZ, R0, R9 ;  /* 0x00000000ff007219 */ /* 0x000fe20000011609 */
[----:B------:R-:W-:Y:S01]  /*41c0*/  ULDC UR4, c[0x0][0x154] ;  /* 0x0000550000047ab9 */ /* 0x000fe20000000800 */
[----:B0-----:R-:W-:Y:S01]  /*41d0*/  IADD3 R3, P0, RZ, -R57, RZ ;  /* 0x80000039ff037210 */ /* 0x001fe20007f1e0ff */
[----:B------:R-:W-:Y:S02]  /*41e0*/  IMAD R21, R21, R20, R12 ;  /* 0x0000001415157224 */ /* 0x000fe400078e020c */
[----:B------:R-:W0:Y:S01]  /*41f0*/  LDC R6, c[0x0][0x618] ;  /* 0x00018600ff067b82 */ /* 0x000e220000000800 */
[----:B------:R-:W-:Y:S02]  /*4200*/  IMAD.MOV.U32 R7, RZ, RZ, 0x1 ;  /* 0x00000001ff077424 */ /* 0x000fe400078e00ff */
[----:B------:R-:W-:-:S04]  /*4210*/  IMAD.X R5, RZ, RZ, ~R0, P0 ;  /* 0x000000ffff057224 */ /* 0x000fc800000e0e00 */
[-C--:B--2---:R-:W-:Y:S01]  /*4220*/  IMAD R0, R5, R14.reuse, RZ ;  /* 0x0000000e05007224 */ /* 0x084fe200078e02ff */
[----:B------:R-:W1:Y:S01]  /*4230*/  LDC R8, c[0x0][0x608] ;  /* 0x00018200ff087b82 */ /* 0x000e620000000800 */
[----:B------:R-:W-:-:S04]  /*4240*/  IMAD.WIDE.U32 R4, R3, R14, R16 ;  /* 0x0000000e03047225 */ /* 0x000fc800078e0010 */
[----:B------:R-:W-:Y:S01]  /*4250*/  IMAD R3, R3, R15, R0 ;  /* 0x0000000f03037224 */ /* 0x000fe200078e0200 */
[----:B------:R-:W-:Y:S02]  /*4260*/  I2FP.F32.U32 R0, R24 ;  /* 0x0000001800007245 */ /* 0x000fe40000201000 */
[----:B------:R-:W2:Y:S01]  /*4270*/  LDC R26, c[0x0][0x658] ;  /* 0x00019600ff1a7b82 */ /* 0x000ea20000000800 */
[----:B------:R-:W-:Y:S01]  /*4280*/  IMAD.IADD R3, R5, 0x1, R3 ;  /* 0x0000000105037824 */ /* 0x000fe200078e0203 */
[----:B---3--:R-:W-:Y:S01]  /*4290*/  ISETP.NE.U32.AND P0, PT, R28, RZ, PT ;  /* 0x000000ff1c00720c */ /* 0x008fe20003f05070 */
[----:B------:R-:W-:Y:S01]  /*42a0*/  FMUL R0, R0, UR4 ;  /* 0x0000000400007c20 */ /* 0x000fe20008400000 */
[----:B------:R-:W-:Y:S02]  /*42b0*/  IMAD.MOV.U32 R5, RZ, RZ, -0x1 ;  /* 0xffffffffff057424 */ /* 0x000fe400078e00ff */
[----:B------:R-:W-:Y:S01]  /*42c0*/  ISETP.NE.AND.EX P0, PT, R29, RZ, PT, P0 ;  /* 0x000000ff1d00720c */ /* 0x000fe20003f05300 */
[----:B------:R3:W4:Y:S01]  /*42d0*/  F2I.U32.TRUNC.NTZ R13, R0 ;  /* 0x00000000000d7305 */ /* 0x000722000020f000 */
[----:B------:R-:W3:Y:S01]  /*42e0*/  LDC R15, c[0x0][0x148] ;  /* 0x00005200ff0f7b82 */ /* 0x000ee20000000800 */
[----:B0-----:R-:W-:-:S02]  /*42f0*/  SHF.R.U64 R12, R4, R6, R3 ;  /* 0x00000006040c7219 */ /* 0x001fc40000001203 */
[----:B------:R-:W-:-:S05]  /*4300*/  SHF.R.U32.HI R3, RZ, R6, R3 ;  /* 0x00000006ff037219 */ /* 0x000fca0000011603 */
[----:B------:R-:W0:Y:S01]  /*4310*/  LDC R20, c[0x0][0x600] ;  /* 0x00018000ff147b82 */ /* 0x000e220000000800 */
[-CC-:B-1----:R-:W-:Y:S02]  /*4320*/  SHF.R.U64 R10, R12, R8.reuse, R3.reuse ;  /* 0x000000080c0a7219 */ /* 0x182fe40000001203 */
[----:B------:R-:W-:-:S05]  /*4330*/  SHF.R.U32.HI R3, RZ, R8, R3 ;  /* 0x00000008ff037219 */ /* 0x000fca0000011603 */
[----:B------:R-:W1:Y:S01]  /*4340*/  LDC R27, c[0x0][0x648] ;  /* 0x00019200ff1b7b82 */ /* 0x000e620000000800 */
[-C--:B--2---:R-:W-:Y:S02]  /*4350*/  SHF.L.U32 R4, R5, R26.reuse, RZ ;  /* 0x0000001a05047219 */ /* 0x084fe400000006ff */
[-CC-:B------:R-:W-:Y:S02]  /*4360*/  SHF.R.U64 R14, R10, R26.reuse, R3.reuse ;  /* 0x0000001a0a0e7219 */ /* 0x180fe40000001203 */
[----:B------:R-:W-:Y:S02]  /*4370*/  SHF.R.U32.HI R5, RZ, R26, R3 ;  /* 0x0000001aff057219 */ /* 0x000fe40000011603 */
[----:B------:R-:W-:Y:S01]  /*4380*/  LOP3.LUT R25, RZ, R4, RZ, 0x33, !PT ;  /* 0x00000004ff197212 */ /* 0x000fe200078e33ff */
[----:B------:R-:W2:Y:S01]  /*4390*/  LDC R30, c[0x0][0x638] ;  /* 0x00018e00ff1e7b82 */ /* 0x000ea20000000800 */
[----:B------:R-:W-:Y:S01]  /*43a0*/  SHF.L.U32 R26, R7, R26, RZ ;  /* 0x0000001a071a7219 */ /* 0x000fe200000006ff */
[----:B------:R-:W-:-:S06]  /*43b0*/  IMAD.MOV.U32 R4, RZ, RZ, R14 ;  /* 0x000000ffff047224 */ /* 0x000fcc00078e000e */
[----:B------:R-:W0:Y:S01]  /*43c0*/  LDC R31, c[0x0][0x610] ;  /* 0x00018400ff1f7b82 */ /* 0x000e220000000800 */
[----:B----4-:R-:W-:Y:S05]  /*43d0*/  @!P0 BRA `(.L_x_93) ;  /* 0x0000000000288947 */ /* 0x010fea0003800000 */
[----:B------:R-:W4:Y:S02]  /*43e0*/  LDC R3, c[0x0][0x64c] ;  /* 0x00019300ff037b82 */ /* 0x000f240000000800 */
[----:B----4-:R-:W-:-:S05]  /*43f0*/  IADD3 R3, P0, R14, R3, RZ ;  /* 0x000000030e037210 */ /* 0x010fca0007f1e0ff */
        /* <DEDUP_REMOVED lines=8> */
.L_x_93:
[----:B------:R-:W-:Y:S01]  /*4480*/  ISETP.NE.AND P0, PT, R2, 0x1, PT ;  /* 0x000000010200780c */ /* 0x000fe20003f05270 */
[----:B0-----:R-:W-:Y:S01]  /*4490*/  VIADD R7, R20, 0xffffffff ;  /* 0xffffffff14077836 */ /* 0x001fe20000000000 */
[----:B-1-3--:R-:W-:Y:S01]  /*44a0*/  SHF.R.U64 R0, R4, R27, R5 ;  /* 0x0000001b04007219 */ /* 0x00afe20000001205 */
[----:B------:R-:W-:Y:S01]  /*44b0*/  IMAD.MOV R13, RZ, RZ, -R13 ;  /* 0x000000ffff0d7224 */ /* 0x000fe200078e0a0d */
[----:B------:R-:W-:Y:S01]  /*44c0*/  LOP3.LUT R5, R10, R25, RZ, 0xc0, !PT ;  /* 0x000000190a057212 */ /* 0x000fe200078ec0ff */
[----:B------:R-:W-:Y:S01]  /*44d0*/  IMAD.MOV.U32 R4, RZ, RZ, 0x1 ;  /* 0x00000001ff047424 */ /* 0x000fe200078e00ff */
[----:B------:R-:W-:Y:S01]  /*44e0*/  LOP3.LUT R12, R12, R7, RZ, 0xc0, !PT ;  /* 0x000000070c0c7212 */ /* 0x000fe200078ec0ff */
[----:B------:R-:W-:Y:S02]  /*44f0*/  IMAD.MOV R3, RZ, RZ, -R0 ;  /* 0x000000ffff037224 */ /* 0x000fe400078e0a00 */
[----:B------:R-:W-:Y:S02]  /*4500*/  IMAD R0, R26, R0, R5 ;  /* 0x000000001a007224 */ /* 0x000fe400078e0205 */
[----:B--2---:R-:W-:-:S02]  /*4510*/  IMAD R3, R3, R30, R14 ;  /* 0x0000001e03037224 */ /* 0x004fc400078e020e */
[----:B------:R-:W-:Y:S02]  /*4520*/  @P0 IMAD R21, R15, R13, R24 ;  /* 0x0000000d0f150224 */ /* 0x000fe400078e0218 */
[----:B------:R-:W-:Y:S01]  /*4530*/  IMAD R5, R3, R20, R12 ;  /* 0x0000001403057224 */ /* 0x000fe200078e020c */
[----:B------:R-:W-:Y:S01]  /*4540*/  PRMT R3, R4, 0x7610, R3 ;  /* 0x0000761004037816 */ /* 0x000fe20000000003 */
[----:B------:R-:W-:-:S05]  /*4550*/  IMAD R0, R0, R31, R21 ;  /* 0x0000001f00007224 */ /* 0x000fca00078e0215 */
[----:B------:R-:W-:Y:S02]  /*4560*/  SEL R59, R5, R0, !P0 ;  /* 0x00000000053b7207 */ /* 0x000fe40004000000 */
[----:B------:R-:W-:-:S07]  /*4570*/  SEL R0, R0, R5, !P0 ;  /* 0x0000000500007207 */ /* 0x000fce0004000000 */
.L_x_91:
[----:B------:R-:W-:Y:S01]  /*4580*/  LOP3.LUT P0, RZ, R3, 0xff, RZ, 0xc0, !PT ;  /* 0x000000ff03ff7812 */ /* 0x000fe2000780c0ff */
[----:B------:R-:W-:-:S12]  /*4590*/  IMAD.MOV.U32 R58, RZ, RZ, R0 ;  /* 0x000000ffff3a7224 */ /* 0x000fd800078e0000 */
[----:B------:R-:W-:Y:S05]  /*45a0*/  @P0 BRA `(.L_x_94) ;  /* 0xffffffc800500947 */ /* 0x000fea000383ffff */
[----:B------:R-:W-:Y:S05]  /*45b0*/  EXIT ;  /* 0x000000000000794d */ /* 0x000fea0003800000 */
.L_x_3:
[----:B0-----:R-:W-:Y:S01]  /*45c0*/  ULDC.64 UR4, c[0x0][0x650] ;  /* 0x0001940000047ab9 */ /* 0x001fe20000000a00 */
        /* <DEDUP_REMOVED lines=25> */
.L_x_96:
[--C-:B------:R-:W-:Y:S01]  /*4760*/  SHF.R.U64 R12, R10, R14, R11.reuse ;  /* 0x0000000e0a0c7219 */ /* 0x100fe2000000120b */
[----:B------:R-:W0:Y:S01]  /*4770*/  LDC R22, c[0x0][0x618] ;  /* 0x00018600ff167b82 */ /* 0x000e220000000800 */
[----:B------:R-:W-:Y:S01]  /*4780*/  I2FP.F32.U32 R6, R4 ;  /* 0x0000000400067245 */ /* 0x000fe20000201000 */
[----:B------:R-:W-:Y:S01]  /*4790*/  ULDC UR4, c[0x0][0x150] ;  /* 0x0000540000047ab9 */ /* 0x000fe20000000800 */
[----:B------:R-:W-:Y:S02]  /*47a0*/  SHF.R.U32.HI R5, RZ, R14, R11 ;  /* 0x0000000eff057219 */ /* 0x000fe4000001160b */
[----:B------:R-:W-:Y:S01]  /*47b0*/  IADD3 R9, P0, RZ, -R12, RZ ;  /* 0x8000000cff097210 */ /* 0x000fe20007f1e0ff */
[----:B------:R-:W-:Y:S01]  /*47c0*/  FMUL R11, R6, UR4 ;  /* 0x00000004060b7c20 */ /* 0x000fe20008400000 */
[----:B------:R-:W-:Y:S01]  /*47d0*/  ULDC UR4, c[0x0][0x154] ;  /* 0x0000550000047ab9 */ /* 0x000fe20000000800 */
[----:B------:R-:W1:Y:S02]  /*47e0*/  LDC.64 R24, c[0x0][0x640] ;  /* 0x00019000ff187b82 */ /* 0x000e640000000a00 */
[----:B------:R-:W-:-:S02]  /*47f0*/  IMAD.X R5, RZ, RZ, ~R5, P0 ;  /* 0x000000ffff057224 */ /* 0x000fc400000e0e05 */
[----:B------:R-:W2:Y:S01]  /*4800*/  F2I.U32.TRUNC.NTZ R11, R11 ;  /* 0x0000000b000b7305 */ /* 0x000ea2000020f000 */
[----:B------:R-:W-:-:S03]  /*4810*/  IMAD.WIDE.U32 R6, R9, R20, R16 ;  /* 0x0000001409067225 */ /* 0x000fc600078e0010 */
[----:B------:R-:W3:Y:S01]  /*4820*/  LDC R13, c[0x0][0x144] ;  /* 0x00005100ff0d7b82 */ /* 0x000ee20000000800 */
[----:B------:R-:W-:-:S04]  /*4830*/  IMAD R8, R5, R20, RZ ;  /* 0x0000001405087224 */ /* 0x000fc800078e02ff */
[----:B------:R-:W-:Y:S02]  /*4840*/  IMAD R5, R9, R21, R8 ;  /* 0x0000001509057224 */ /* 0x000fe400078e0208 */
[----:B------:R-:W-:Y:S01]  /*4850*/  IMAD.MOV.U32 R8, RZ, RZ, -0x1 ;  /* 0xffffffffff087424 */ /* 0x000fe200078e00ff */
[----:B------:R-:W4:Y:S01]  /*4860*/  LDC R14, c[0x0][0x608] ;  /* 0x00018200ff0e7b82 */ /* 0x000f220000000800 */
[----:B------:R-:W-:Y:S01]  /*4870*/  IMAD.IADD R5, R7, 0x1, R5 ;  /* 0x0000000107057824 */ /* 0x000fe200078e0205 */
[----:B------:R-:W-:-:S04]  /*4880*/  I2FP.F32.U32 R7, R3 ;  /* 0x0000000300077245 */ /* 0x000fc80000201000 */
[-C--:B0-----:R-:W-:Y:S01]  /*4890*/  SHF.R.U64 R10, R6, R22.reuse, R5 ;  /* 0x00000016060a7219 */ /* 0x081fe20000001205 */
[----:B--2---:R-:W-:Y:S01]  /*48a0*/  IMAD.MOV R6, RZ, RZ, -R11 ;  /* 0x000000ffff067224 */ /* 0x004fe200078e0a0b */
[----:B------:R-:W0:Y:S01]  /*48b0*/  LDC R9, c[0x0][0x658] ;  /* 0x00019600ff097b82 */ /* 0x000e220000000800 */
[----:B-1----:R-:W-:Y:S01]  /*48c0*/  ISETP.NE.U32.AND P0, PT, R24, RZ, PT ;  /* 0x000000ff1800720c */ /* 0x002fe20003f05070 */
[----:B------:R-:W-:Y:S01]  /*48d0*/  FMUL R7, R7, UR4 ;  /* 0x0000000407077c20 */ /* 0x000fe20008400000 */
[----:B------:R-:W-:Y:S02]  /*48e0*/  SHF.R.U32.HI R5, RZ, R22, R5 ;  /* 0x00000016ff057219 */ /* 0x000fe40000011605 */
[----:B------:R-:W-:-:S03]  /*48f0*/  ISETP.NE.AND.EX P0, PT, R25, RZ, PT, P0 ;  /* 0x000000ff1900720c */ /* 0x000fc60003f05300 */
[----:B------:R-:W1:Y:S01]  /*4900*/  LDC R20, c[0x0][0x148] ;  /* 0x00005200ff147b82 */ /* 0x000e620000000800 */
[----:B---3--:R-:W-:Y:S02]  /*4910*/  IMAD R23, R13, R6, R4 ;  /* 0x000000060d177224 */ /* 0x008fe400078e0204 */
[----:B------:R-:W-:-:S05]  /*4920*/  IMAD.MOV.U32 R6, RZ, RZ, 0x1 ;  /* 0x00000001ff067424 */ /* 0x000fca00078e00ff */
[----:B------:R-:W2:Y:S01]  /*4930*/  LDC R21, c[0x0][0x600] ;  /* 0x00018000ff157b82 */ /* 0x000ea20000000800 */
[-CC-:B----4-:R-:W-:Y:S02]  /*4940*/  SHF.R.U64 R13, R10, R14.reuse, R5.reuse ;  /* 0x0000000e0a0d7219 */ /* 0x190fe40000001205 */
[----:B------:R-:W-:Y:S02]  /*4950*/  SHF.R.U32.HI R4, RZ, R14, R5 ;  /* 0x0000000eff047219 */ /* 0x000fe40000011605 */
[----:B------:R3:W4:Y:S03]  /*4960*/  F2I.U32.TRUNC.NTZ R14, R7 ;  /* 0x00000007000e7305 */ /* 0x000726000020f000 */
[----:B------:R-:W1:Y:S01]  /*4970*/  LDC R26, c[0x0][0x648] ;  /* 0x00019200ff1a7b82 */ /* 0x000e620000000800 */
[-C--:B0-----:R-:W-:Y:S02]  /*4980*/  SHF.R.U64 R15, R13, R9.reuse, R4 ;  /* 0x000000090d0f7219 */ /* 0x081fe40000001204 */
[----:B------:R-:W-:-:S02]  /*4990*/  SHF.L.U32 R8, R8, R9, RZ ;  /* 0x0000000908087219 */ /* 0x000fc400000006ff */
[-C--:B------:R-:W-:Y:S01]  /*49a0*/  SHF.R.U32.HI R5, RZ, R9.reuse, R4 ;  /* 0x00000009ff057219 */ /* 0x080fe20000011604 */
[----:B------:R-:W-:Y:S01]  /*49b0*/  IMAD.MOV.U32 R4, RZ, RZ, R15 ;  /* 0x000000ffff047224 */ /* 0x000fe200078e000f */
[----:B------:R-:W-:Y:S01]  /*49c0*/  SHF.L.U32 R22, R6, R9, RZ ;  /* 0x0000000906167219 */ /* 0x000fe200000006ff */
[----:B------:R-:W0:Y:S01]  /*49d0*/  LDC R27, c[0x0][0x638] ;  /* 0x00018e00ff1b7b82 */ /* 0x000e220000000800 */
[----:B------:R-:W-:-:S07]  /*49e0*/  LOP3.LUT R28, RZ, R8, RZ, 0x33, !PT ;  /* 0x00000008ff1c7212 */ /* 0x000fce00078e33ff */
        /* <DEDUP_REMOVED lines=12> */
.L_x_97:
[----:B------:R-:W-:Y:S01]  /*4ab0*/  ISETP.NE.AND P0, PT, R2, 0x1, PT ;  /* 0x000000010200780c */ /* 0x000fe20003f05270 */
[----:B--2---:R-:W-:Y:S01]  /*4ac0*/  VIADD R7, R21, 0xffffffff ;  /* 0xffffffff15077836 */ /* 0x004fe20000000000 */
[----:B-1----:R-:W-:Y:S01]  /*4ad0*/  SHF.R.U64 R5, R4, R26, R5 ;  /* 0x0000001a04057219 */ /* 0x002fe20000001205 */
[----:B------:R-:W-:Y:S01]  /*4ae0*/  IMAD.MOV R14, RZ, RZ, -R14 ;  /* 0x000000ffff0e7224 */ /* 0x000fe200078e0a0e */
[----:B------:R-:W-:Y:S01]  /*4af0*/  LOP3.LUT R4, R13, R28, RZ, 0xc0, !PT ;  /* 0x0000001c0d047212 */ /* 0x000fe200078ec0ff */
[----:B------:R-:W-:Y:S01]  /*4b00*/  IMAD.MOV.U32 R8, RZ, RZ, R12 ;  /* 0x000000ffff087224 */ /* 0x000fe200078e000c */
[----:B------:R-:W-:Y:S01]  /*4b10*/  LOP3.LUT R10, R10, R7, RZ, 0xc0, !PT ;  /* 0x000000070a0a7212 */ /* 0x000fe200078ec0ff */
[----:B------:R-:W-:Y:S02]  /*4b20*/  IMAD.MOV R6, RZ, RZ, -R5 ;  /* 0x000000ffff067224 */ /* 0x000fe400078e0a05 */
[----:B------:R-:W-:-:S04]  /*4b30*/  IMAD R4, R22, R5, R4 ;  /* 0x0000000516047224 */ /* 0x000fc800078e0204 */
[----:B------:R-:W-:Y:S02]  /*4b40*/  @P0 IMAD R23, R20, R14, R3 ;  /* 0x0000000e14170224 */ /* 0x000fe400078e0203 */
[----:B0-----:R-:W-:Y:S02]  /*4b50*/  IMAD R3, R6, R27, R15 ;  /* 0x0000001b06037224 */ /* 0x001fe400078e020f */
[----:B------:R-:W-:Y:S02]  /*4b60*/  IMAD R7, R4, R29, R23 ;  /* 0x0000001d04077224 */ /* 0x000fe400078e0217 */
[----:B------:R-:W-:Y:S02]  /*4b70*/  IMAD R4, R3, R21, R10 ;  /* 0x0000001503047224 */ /* 0x000fe400078e020a */
[----:B------:R-:W-:-:S03]  /*4b80*/  IMAD.MOV.U32 R6, RZ, RZ, 0x1 ;  /* 0x00000001ff067424 */ /* 0x000fc600078e00ff */
[----:B------:R-:W-:Y:S02]  /*4b90*/  SEL R9, R4, R7, !P0 ;  /* 0x0000000704097207 */ /* 0x000fe40004000000 */
[----:B------:R-:W-:-:S07]  /*4ba0*/  SEL R7, R7, R4, !P0 ;  /* 0x0000000407077207 */ /* 0x000fce0004000000 */
.L_x_95:
[----:B------:R-:W-:-:S08]  /*4bb0*/  NOP ;  /* 0x0000000000007918 */ /* 0x000fd00000000000 */
[----:B------:R-:W0:-:S00]  /*4bc0*/  USETMAXREG.DEALLOC.CTAPOOL 0x28 ;  /* 0x00000028000079c8 */ /* 0x000e0000080e0500 */
[----:B0-----:R-:W-:-:S13]  /*4bd0*/  ISETP.NE.AND P0, PT, R0, RZ, PT ;  /* 0x000000ff0000720c */ /* 0x001fda0003f05270 */
[----:B------:R-:W-:Y:S05]  /*4be0*/  @P0 EXIT ;  /* 0x000000000000094d */ /* 0x000fea0003800000 */
[----:B------:R-:W-:Y:S01]  /*4bf0*/  LOP3.LUT P0, RZ, R6, 0xff, RZ, 0xc0, !PT ;  /* 0x000000ff06ff7812 */ /* 0x000fe2000780c0ff */
[----:B------:R-:W-:Y:S02]  /*4c00*/  IMAD.MOV.U32 R3, RZ, RZ, 0x1 ;  /* 0x00000001ff037424 */ /* 0x000fe400078e00ff */
[----:B------:R-:W-:-:S10]  /*4c10*/  IMAD.MOV.U32 R0, RZ, RZ, RZ ;  /* 0x000000ffff007224 */ /* 0x000fd400078e00ff */
[----:B------:R-:W-:Y:S05]  /*4c20*/  @!P0 BRA `(.L_x_98) ;  /* 0x0000000c00348947 */ /* 0x000fea0003800000 */
[----:B------:R-:W0:Y:S01]  /*4c30*/  LDC R0, c[0x0][0x28c] ;  /* 0x0000a300ff007b82 */ /* 0x000e220000000800 */
[----:B------:R-:W-:Y:S01]  /*4c40*/  ULDC UR5, c[0x0][0x600] ;  /* 0x0001800000057ab9 */ /* 0x000fe20000000800 */
[----:B------:R-:W-:Y:S01]  /*4c50*/  ULDC UR4, c[0x0][0xc] ;  /* 0x0000030000047ab9 */ /* 0x000fe20000000800 */
[----:B------:R-:W-:Y:S01]  /*4c60*/  UIADD3 UR16, UR5, -0x1, URZ ;  /* 0xffffffff05107890 */ /* 0x000fe2000fffe03f */
[C---:B------:R-:W-:Y:S01]  /*4c70*/  LOP3.LUT P2, RZ, R18.reuse, 0x7f, RZ, 0xc0, !PT ;  /* 0x0000007f12ff7812 */ /* 0x040fe2000784c0ff */
[----:B------:R-:W-:Y:S01]  /*4c80*/  ULDC UR6, c[0x0][0x658] ;  /* 0x0001960000067ab9 */ /* 0x000fe20000000800 */
[----:B------:R-:W-:Y:S01]  /*4c90*/  ULDC UR5, c[0x0][0x10] ;  /* 0x0000040000057ab9 */ /* 0x000fe20000000800 */
[----:B------:R-:W-:Y:S01]  /*4ca0*/  UMOV UR7, 0xffffffff ;  /* 0xffffffff00077882 */ /* 0x000fe20000000000 */
[----:B------:R-:W-:Y:S01]  /*4cb0*/  UMOV UR8, 0x1 ;  /* 0x0000000100087882 */ /* 0x000fe20000000000 */
[----:B------:R-:W-:Y:S01]  /*4cc0*/  UIMAD.WIDE.U32 UR4, UR4, UR5, URZ ;  /* 0x00000005040472a5 */ /* 0x000fe2000f8e003f */
[----:B------:R-:W-:Y:S01]  /*4cd0*/  LOP3.LUT P0, RZ, R18, 0x1f, RZ, 0xc0, !PT ;  /* 0x0000001f12ff7812 */ /* 0x000fe2000780c0ff */
[----:B------:R-:W-:Y:S01]  /*4ce0*/  USHF.L.U32 UR7, UR7, UR6, URZ ;  /* 0x0000000607077299 */ /* 0x000fe2000800063f */
[----:B------:R-:W-:Y:S01]  /*4cf0*/  BSSY B0, `(.L_x_98) ;  /* 0x00000c0000007945 */ /* 0x000fe20003800000 */
[----:B------:R-:W-:Y:S01]  /*4d00*/  USHF.L.U32 UR18, UR8, UR6, URZ ;  /* 0x0000000608127299 */ /* 0x000fe2000800063f */
[----:B------:R-:W-:Y:S01]  /*4d10*/  IMAD.MOV.U32 R11, RZ, RZ, 0x1 ;  /* 0x00000001ff0b7424 */ /* 0x000fe200078e00ff */
[----:B------:R-:W-:Y:S01]  /*4d20*/  LOP3.LUT R18, R19, 0x2, RZ, 0xfc, !PT ;  /* 0x0000000213127812 */ /* 0x000fe200078efcff */
[----:B------:R-:W-:Y:S01]  /*4d30*/  ULDC UR6, c[0x0][0x14] ;  /* 0x0000050000067ab9 */ /* 0x000fe20000000800 */
[----:B------:R-:W-:Y:S01]  /*4d40*/  PLOP3.LUT P0, PT, P0, P2, PT, 0x8a, 0x0 ;  /* 0x000000000000781c */ /* 0x000fe20000705172 */
[----:B------:R-:W-:-:S02]  /*4d50*/  UIMAD.WIDE.U32 UR20, UR4, UR6, URZ ;  /* 0x00000006041472a5 */ /* 0x000fc4000f8e003f */
[----:B------:R-:W-:Y:S02]  /*4d60*/  UIMAD UR13, UR5, UR6, URZ ;  /* 0x00000006050d72a4 */ /* 0x000fe4000f8e023f */
[----:B------:R-:W-:Y:S01]  /*4d70*/  ULOP3.LUT UR17, URZ, UR7, URZ, 0x33, !UPT ;  /* 0x000000073f117292 */ /* 0x000fe2000f8e333f */
[----:B0-----:R-:W-:Y:S01]  /*4d80*/  VIADD R0, R0, 0x1f ;  /* 0x0000001f00007836 */ /* 0x001fe20000000000 */
[----:B------:R-:W-:Y:S01]  /*4d90*/  UIADD3 UR13, UR21, UR13, URZ ;  /* 0x0000000d150d7290 */ /* 0x000fe2000fffe03f */
[----:B------:R-:W-:-:S03]  /*4da0*/  ULDC.64 UR22, c[0x0][0x198] ;  /* 0x0000660000167ab9 */ /* 0x000fc60000000a00 */
[----:B------:R-:W-:-:S04]  /*4db0*/  SHF.R.S32.HI R3, RZ, 0x1f, R0 ;  /* 0x0000001fff037819 */ /* 0x000fc80000011400 */
[----:B------:R-:W-:Y:S01]  /*4dc0*/  LEA.HI R3, R3, R0, RZ, 0x5 ;  /* 0x0000000003037211 */ /* 0x000fe200078f28ff */
[----:B------:R-:W-:-:S03]  /*4dd0*/  IMAD.MOV.U32 R0, RZ, RZ, RZ ;  /* 0x000000ffff007224 */ /* 0x000fc600078e00ff */
[----:B------:R-:W-:Y:S01]  /*4de0*/  SHF.R.S32.HI R13, RZ, 0x5, R3 ;  /* 0x00000005ff0d7819 */ /* 0x000fe20000011403 */
[----:B------:R-:W-:-:S04]  /*4df0*/  IMAD.MOV.U32 R3, RZ, RZ, 0x1 ;  /* 0x00000001ff037424 */ /* 0x000fc800078e00ff */
[----:B------:R-:W-:-:S07]  /*4e00*/  VIADD R10, R13, 0x1 ;  /* 0x000000010d0a7836 */ /* 0x000fce0000000000 */
.L_x_110:
[----:B------:R-:W-:-:S03]  /*4e10*/  UMOV UR4, 0xffffffff ;  /* 0xffffffff00047882 */ /* 0x000fc60000000000 */
[----:B------:R-:W-:Y:S05]  /*4e20*/  BRA.DIV UR4, `(.L_x_99) ;  /* 0x0000000e04587947 */ /* 0x000fea000b800000 */
[----:B------:R-:W-:-:S13]  /*4e30*/  ELECT P6, URZ, PT ;  /* 0x00000000003f782f */ /* 0x000fda00038c0000 */
.L_x_119:
[----:B------:R-:W0:Y:S01]  /*4e40*/  LDC R4, c[0x0][0x28c] ;  /* 0x0000a300ff047b82 */ /* 0x000e220000000800 */
[----:B------:R-:W-:Y:S01]  /*4e50*/  BSSY B1, `(.L_x_100) ;  /* 0x0000037000017945 */ /* 0x000fe20003800000 */
[----:B0-----:R-:W-:-:S13]  /*4e60*/  ISETP.LT.OR P6, PT, R4, 0x1, !P6 ;  /* 0x000000010400780c */ /* 0x001fda00077c1670 */
[----:B------:R-:W-:Y:S05]  /*4e70*/  @P6 BRA `(.L_x_101) ;  /* 0x0000000000d06947 */ /* 0x000fea0003800000 */
[----:B------:R-:W-:Y:S02]  /*4e80*/  IMAD.SHL.U32 R14, R9, 0x40, RZ ;  /* 0x00000040090e7824 */ /* 0x000fe400078e00ff */
[----:B------:R-:W-:Y:S02]  /*4e90*/  IMAD.SHL.U32 R15, R7, 0x80, RZ ;  /* 0x00000080070f7824 */ /* 0x000fe400078e00ff */
[----:B------:R-:W-:Y:S02]  /*4ea0*/  IMAD.MOV.U32 R20, RZ, RZ, RZ ;  /* 0x000000ffff147224 */ /* 0x000fe400078e00ff */
[----:B------:R-:W-:Y:S02]  /*4eb0*/  IMAD.MOV.U32 R4, RZ, RZ, R10 ;  /* 0x000000ffff047224 */ /* 0x000fe400078e000a */
[----:B------:R-:W-:Y:S02]  /*4ec0*/  IMAD.MOV.U32 R5, RZ, RZ, R3 ;  /* 0x000000ffff057224 */ /* 0x000fe400078e0003 */
[----:B------:R-:W-:-:S07]  /*4ed0*/  IMAD.MOV.U32 R6, RZ, RZ, R0 ;  /* 0x000000ffff067224 */ /* 0x000fce00078e0000 */
.L_x_105:
[----:B------:R-:W0:Y:S01]  /*4ee0*/  S2R R12, SR_CgaCtaId ;  /* 0x00000000000c7919 */ /* 0x000e220000008800 */
[----:B------:R-:W-:Y:S01]  /*4ef0*/  MOV R7, 0x400 ;  /* 0x0000040000077802 */ /* 0x000fe20000000f00 */
[----:B------:R-:W1:Y:S03]  /*4f00*/  @!P2 LDC R9, c[0x0][0x500] ;  /* 0x00014000ff09ab82 */ /* 0x000e660000000800 */
[----:B0-----:R-:W-:Y:S02]  /*4f10*/  LEA R21, R12, R7, 0x18 ;  /* 0x000000070c157211 */ /* 0x001fe400078ec0ff */
[----:B------:R-:W-:-:S03]  /*4f20*/  SHF.L.U32 R7, R5, 0x1f, RZ ;  /* 0x0000001f05077819 */ /* 0x000fc600000006ff */
[----:B------:R-:W-:-:S04]  /*4f30*/  IMAD R12, R6, 0x8, R21 ;  /* 0x00000008060c7824 */ /* 0x000fc800078e0215 */
[----:B------:R-:W0:Y:S02]  /*4f40*/  SYNCS.PHASECHK.TRANS64.TRYWAIT P1, [R12+URZ+0x10], R7 ;  /* 0x000010070c0075a7 */ /* 0x000e24000802017f */
[----:B01----:R-:W-:Y:S05]  /*4f50*/  @!P1 BRA `(.L_x_102) ;  /* 0x0000000c002c9947 */ /* 0x003fea0003800000 */
.L_x_120:
[----:B0-----:R-:W-:Y:S01]  /*4f60*/  PRMT R7, R18, 0x9910, RZ ;  /* 0x0000991012077816 */ /* 0x001fe200000000ff */
[----:B------:R0:W-:Y:S03]  /*4f70*/  @!P2 SYNCS.ARRIVE.TRANS64 RZ, [R12+URZ], R9 ;  /* 0x000000090cffa9a7 */ /* 0x0001e6000800003f */
[----:B------:R-:W-:-:S13]  /*4f80*/  ISETP.NE.AND P1, PT, R7, 0x2, PT ;  /* 0x000000020700780c */ /* 0x000fda0003f25270 */
[----:B0-----:R-:W-:Y:S05]  /*4f90*/  @P1 BRA `(.L_x_103) ;  /* 0x0000000000041947 */ /* 0x001fea0003800000 */
[----:B------:R-:W-:Y:S01]  /*4fa0*/  BPT.TRAP 0x1 ;  /* 0x000000040000795c */ /* 0x000fe20000300000 */
.L_x_103:
[----:B------:R-:W-:Y:S05]  /*4fb0*/  @P0 BRA `(.L_x_104) ;  /* 0x0000000000040947 */ /* 0x000fea0003800000 */
[----:B------:R-:W-:Y:S01]  /*4fc0*/  BPT.TRAP 0x1 ;  /* 0x000000040000795c */ /* 0x000fe20000300000 */
.L_x_104:
[--C-:B------:R-:W-:Y:S01]  /*4fd0*/  IMAD R7, R6, 0x4000, R21.reuse ;  /* 0x0000400006077824 */ /* 0x100fe200078e0215 */
[----:B------:R-:W-:Y:S01]  /*4fe0*/  R2UR UR9, R12 ;  /* 0x000000000c0972ca */ /* 0x000fe200000e0000 */
[----:B------:R-:W-:Y:S01]  /*4ff0*/  IMAD R21, R6, 0x2000, R21 ;  /* 0x0000200006157824 */ /* 0x000fe200078e0215 */
[----:B------:R-:W-:Y:S01]  /*5000*/  UIADD3 UR4, UP0, UR22, 0xf0, URZ ;  /* 0x000000f016047890 */ /* 0x000fe2000ff1e03f */
[----:B------:R-:W-:Y:S01]  /*5010*/  VIADD R4, R4, 0xffffffff ;  /* 0xffffffff04047836 */ /* 0x000fe20000000000 */
[----:B------:R-:W-:Y:S01]  /*5020*/  R2UR UR5, R7 ;  /* 0x00000000070572ca */ /* 0x000fe200000e0000 */
[----:B------:R-:W-:Y:S01]  /*5030*/  UIADD3 UR24, UP1, UR22, 0x1f0, URZ ;  /* 0x000001f016187890 */ /* 0x000fe2000ff3e03f */
[----:B------:R-:W-:Y:S01]  /*5040*/  R2UR UR8, R21 ;  /* 0x00000000150872ca */ /* 0x000fe200000e0000 */
[----:B------:R-:W-:Y:S01]  /*5050*/  VIADD R6, R6, 0x1 ;  /* 0x0000000106067836 */ /* 0x000fe20000000000 */
[----:B------:R-:W-:Y:S01]  /*5060*/  R2UR UR11, R15 ;  /* 0x000000000f0b72ca */ /* 0x000fe200000e0000 */
[----:B------:R-:W-:Y:S01]  /*5070*/  UIADD3.X UR25, URZ, UR23, URZ, UP1, !UPT ;  /* 0x000000173f197290 */ /* 0x000fe20008ffe43f */
[----:B------:R-:W-:Y:S01]  /*5080*/  R2UR UR10, R20 ;  /* 0x00000000140a72ca */ /* 0x000fe200000e0000 */
[----:B------:R-:W-:Y:S01]  /*5090*/  UMOV UR6, 0x0 ;  /* 0x0000000000067882 */ /* 0x000fe20000000000 */
[----:B------:R-:W-:Y:S01]  /*50a0*/  R2UR UR12, R8 ;  /* 0x00000000080c72ca */ /* 0x000fe200000e0000 */
[----:B------:R-:W-:Y:S01]  /*50b0*/  UMOV UR7, 0x10000000 ;  /* 0x1000000000077882 */ /* 0x000fe20000000000 */
[----:B------:R-:W-:Y:S01]  /*50c0*/  R2UR UR19, R14 ;  /* 0x000000000e1372ca */ /* 0x000fe200000e0000 */
[----:B------:R-:W-:Y:S01]  /*50d0*/  VIADD R20, R20, 0x20 ;  /* 0x0000002014147836 */ /* 0x000fe20000000000 */
[----:B------:R-:W-:Y:S01]  /*50e0*/  ISETP.GT.AND P3, PT, R4, 0x1, PT ;  /* 0x000000010400780c */ /* 0x000fe20003f64270 */
[----:B------:R-:W-:Y:S01]  /*50f0*/  UIADD3 UR14, UR5, 0x100, URZ ;  /* 0x00000100050e7890 */ /* 0x000fe2000fffe03f */
[----:B------:R-:W-:Y:S01]  /*5100*/  ISETP.NE.AND P1, PT, R6, 0x2, PT ;  /* 0x000000020600780c */ /* 0x000fe20003f25270 */
[----:B------:R-:W-:-:S02]  /*5110*/  UIADD3.X UR5, URZ, UR23, URZ, UP0, !UPT ;  /* 0x000000173f057290 */ /* 0x000fc400087fe43f */
[----:B------:R-:W-:Y:S01]  /*5120*/  UIADD3 UR15, UR8, 0x8100, URZ ;  /* 0x00008100080f7890 */ /* 0x000fe2000fffe03f */
[----:B------:R-:W-:Y:S02]  /*5130*/  SEL R12, RZ, 0x1, P1 ;  /* 0x00000001ff0c7807 */ /* 0x000fe40000800000 */
[----:B------:R-:W-:Y:S01]  /*5140*/  UMOV UR8, UR14 ;  /* 0x0000000e00087c82 */ /* 0x000fe20008000000 */
[----:B------:R-:W-:Y:S02]  /*5150*/  SEL R6, R6, RZ, P1 ;  /* 0x000000ff06067207 */ /* 0x000fe40000800000 */
[----:B------:R-:W-:Y:S01]  /*5160*/  LOP3.LUT R5, R5, R12, RZ, 0x3c, !PT ;  /* 0x0000000c05057212 */ /* 0x000fe200078e3cff */
[----:B------:R0:W-:Y:S02]  /*5170*/  UTMALDG.3D [UR8], [UR4], desc[UR6] ;  /* 0x00000608040075b4 */ /* 0x0001e40008011000 */
[----:B0-----:R-:W-:Y:S01]  /*5180*/  UMOV UR8, UR15 ;  /* 0x0000000f00087c82 */ /* 0x001fe20008000000 */
[----:B------:R-:W-:-:S02]  /*5190*/  UMOV UR11, UR19 ;  /* 0x00000013000b7c82 */ /* 0x000fc40008000000 */
[----:B------:R0:W-:Y:S02]  /*51a0*/  UTMALDG.3D [UR8], [UR24], desc[UR6] ;  /* 0x00000608180075b4 */ /* 0x0001e40008011000 */
[----:B0-----:R-:W-:Y:S05]  /*51b0*/  @P3 BRA `(.L_x_105) ;  /* 0xfffffffc00483947 */ /* 0x001fea000383ffff */
.L_x_101:
[----:B------:R-:W-:Y:S05]  /*51c0*/  BSYNC B1 ;  /* 0x0000000000017941 */ /* 0x000fea0003800000 */
.L_x_100:
[----:B------:R-:W-:Y:S01]  /*51d0*/  LOP3.LUT P3, RZ, R11, 0xff, RZ, 0xc0, !PT ;  /* 0x000000ff0bff7812 */ /* 0x000fe2000786c0ff */
[----:B------:R-:W-:Y:S01]  /*51e0*/  IMAD.IADD R0, R13, 0x1, R0 ;  /* 0x000000010d007824 */ /* 0x000fe200078e0200 */
[----:B------:R-:W-:Y:S01]  /*51f0*/  IADD3 R16, P4, R16, UR20, RZ ;  /* 0x0000001410107c10 */ /* 0x000fe2000ff9e0ff */
[----:B------:R-:W-:Y:S01]  /*5200*/  ULDC.64 UR4, c[0x0][0x650] ;  /* 0x0001940000047ab9 */ /* 0x000fe20000000a00 */
[----:B------:R-:W-:Y:S01]  /*5210*/  BSSY B1, `(.L_x_106) ;  /* 0x000006b000017945 */ /* 0x000fe20003800000 */
[----:B------:R-:W-:Y:S01]  /*5220*/  IMAD.MOV.U32 R7, RZ, RZ, -0x1 ;  /* 0xffffffffff077424 */ /* 0x000fe200078e00ff */
[----:B------:R-:W-:Y:S01]  /*5230*/  SHF.R.U32.HI R4, RZ, 0x1, R0 ;  /* 0x00000001ff047819 */ /* 0x000fe20000011600 */
[----:B------:R-:W-:Y:S01]  /*5240*/  IMAD.MOV.U32 R9, RZ, RZ, -0x1 ;  /* 0xffffffffff097424 */ /* 0x000fe200078e00ff */
[----:B------:R-:W-:Y:S01]  /*5250*/  ISETP.GT.U32.AND P1, PT, R0, 0x1, PT ;  /* 0x000000010000780c */ /* 0x000fe20003f24070 */
[----:B------:R-:W-:Y:S01]  /*5260*/  IMAD.MOV.U32 R8, RZ, RZ, -0x1 ;  /* 0xffffffffff087424 */ /* 0x000fe200078e00ff */
[----:B------:R-:W-:-:S02]  /*5270*/  LOP3.LUT R4, R4, 0x1, RZ, 0xc0, !PT ;  /* 0x0000000104047812 */ /* 0x000fc400078ec0ff */
[----:B------:R-:W-:Y:S01]  /*5280*/  ISETP.LT.U32.AND P1, PT, R13, 0x2, P1 ;  /* 0x000000020d00780c */ /* 0x000fe20000f21070 */
[----:B------:R-:W0:Y:S01]  /*5290*/  @P3 S2R R6, SR_CgaCtaId ;  /* 0x0000000000063919 */ /* 0x000e220000008800 */
[----:B------:R-:W-:Y:S02]  /*52a0*/  @P3 MOV R5, 0x400 ;  /* 0x0000040000053802 */ /* 0x000fe40000000f00 */
[----:B------:R-:W-:Y:S02]  /*52b0*/  IADD3.X R17, R17, UR13, RZ, P4, !PT ;  /* 0x0000000d11117c10 */ /* 0x000fe4000a7fe4ff */
[----:B------:R-:W-:Y:S02]  /*52c0*/  ISETP.GE.U32.AND P4, PT, R16, UR4, PT ;  /* 0x0000000410007c0c */ /* 0x000fe4000bf86070 */
[----:B------:R-:W-:Y:S02]  /*52d0*/  LOP3.LUT R0, R0, 0x1, RZ, 0xc0, !PT ;  /* 0x0000000100007812 */ /* 0x000fe400078ec0ff */
[----:B------:R-:W-:-:S02]  /*52e0*/  PRMT R11, RZ, 0x7610, R11 ;  /* 0x00007610ff0b7816 */ /* 0x000fc4000000000b */
[----:B0-----:R-:W-:-:S04]  /*52f0*/  @P3 LEA R5, R6, R5, 0x18 ;  /* 0x0000000506053211 */ /* 0x001fc800078ec0ff */
[----:B------:R0:W-:Y:S01]  /*5300*/  @P3 SYNCS.ARRIVE.TRANS64.A1T0 RZ, [R5+URZ+0x38], RZ ;  /* 0x000038ff05ff39a7 */ /* 0x0001e2000810003f */
[----:B------:R-:W-:Y:S02]  /*5310*/  ISETP.NE.U32.AND P3, PT, R4, 0x1, PT ;  /* 0x000000010400780c */ /* 0x000fe40003f65070 */
[----:B------:R-:W-:Y:S02]  /*5320*/  SEL R4, RZ, 0x1, !P1 ;  /* 0x00000001ff047807 */ /* 0x000fe40004800000 */
[----:B------:R-:W-:Y:S02]  /*5330*/  ISETP.GE.U32.AND.EX P1, PT, R17, UR5, PT, P4 ;  /* 0x0000000511007c0c */ /* 0x000fe4000bf26140 */
[----:B------:R-:W-:-:S04]  /*5340*/  ISETP.GT.U32.AND P3, PT, R13, 0x1, !P3 ;  /* 0x000000010d00780c */ /* 0x000fc80005f64070 */
[----:B0-----:R-:W-:-:S04]  /*5350*/  SEL R5, RZ, 0x1, !P3 ;  /* 0x00000001ff057807 */ /* 0x001fc80005800000 */
[--C-:B------:R-:W-:Y:S02]  /*5360*/  LOP3.LUT R3, R5, R3, R4.reuse, 0x96, !PT ;  /* 0x0000000305037212 */ /* 0x100fe400078e9604 */
[----:B------:R-:W-:Y:S01]  /*5370*/  PRMT R4, RZ, 0x7610, R4 ;  /* 0x00007610ff047816 */ /* 0x000fe20000000004 */
[----:B------:R-:W-:Y:S06]  /*5380*/  @P1 BRA `(.L_x_107) ;  /* 0x00000004004c1947 */ /* 0x000fec0003800000 */
[----:B------:R-:W-:Y:S01]  /*5390*/  ULDC.64 UR4, c[0x0][0x628] ;  /* 0x00018a0000047ab9 */ /* 0x000fe20000000a00 */
[----:B------:R-:W0:Y:S01]  /*53a0*/  S2R R14, SR_CTAID.X ;  /* 0x00000000000e7919 */ /* 0x000e220000002500 */
[----:B------:R-:W-:Y:S01]  /*53b0*/  ISETP.NE.U32.AND P1, PT, RZ, UR4, PT ;  /* 0x00000004ff007c0c */ /* 0x000fe2000bf25070 */
[----:B------:R-:W-:Y:S01]  /*53c0*/  ULDC UR7, c[0x0][0x630] ;  /* 0x00018c0000077ab9 */ /* 0x000fe20000000800 */
[----:B------:R-:W-:Y:S01]  /*53d0*/  IMAD.MOV.U32 R4, RZ, RZ, R16 ;  /* 0x000000ffff047224 */ /* 0x000fe200078e0010 */
[----:B------:R-:W1:Y:S01]  /*53e0*/  S2R R12, SR_CTAID.Y ;  /* 0x00000000000c7919 */ /* 0x000e620000002600 */
[----:B------:R-:W-:Y:S01]  /*53f0*/  ISETP.NE.AND.EX P1, PT, RZ, UR5, PT, P1 ;  /* 0x00000005ff007c0c */ /* 0x000fe2000bf25310 */
[----:B------:R-:W-:-:S12]  /*5400*/  IMAD.MOV.U32 R5, RZ, RZ, R17 ;  /* 0x000000ffff057224 */ /* 0x000fd800078e0011 */
[----:B------:R-:W-:Y:S05]  /*5410*/  @!P1 BRA `(.L_x_108) ;  /* 0x0000000000289947 */ /* 0x000fea0003800000 */
[----:B------:R-:W-:Y:S02]  /*5420*/  ULDC UR6, c[0x0][0x634] ;  /* 0x00018d0000067ab9 */ /* 0x000fe40000000800 */
[----:B------:R-:W-:-:S05]  /*5430*/  IADD3 R9, P1, R16, UR6, RZ ;  /* 0x0000000610097c10 */ /* 0x000fca000ff3e0ff */
[----:B------:R-:W-:-:S04]  /*5440*/  IMAD.X R15, RZ, RZ, R17, P1 ;  /* 0x000000ffff0f7224 */ /* 0x000fc800008e0611 */
[----:B------:R-:W-:-:S04]  /*5450*/  IMAD.WIDE.U32 R6, R15, UR4, RZ ;  /* 0x000000040f067c25 */ /* 0x000fc8000f8e00ff */
[----:B------:R-:W-:-:S04]  /*5460*/  IMAD.WIDE.U32 R6, P1, R9, UR5, R6 ;  /* 0x0000000509067c25 */ /* 0x000fc8000f820006 */
[----:B------:R-:W-:-:S04]  /*5470*/  IMAD.WIDE.U32 R8, R9, UR4, RZ ;  /* 0x0000000409087c25 */ /* 0x000fc8000f8e00ff */
[----:B------:R-:W-:Y:S01]  /*5480*/  IMAD.X R5, RZ, RZ, RZ, P1 ;  /* 0x000000ffff057224 */ /* 0x000fe200008e06ff */
[----:B------:R-:W-:Y:S01]  /*5490*/  IADD3 RZ, P1, R9, R6, RZ ;  /* 0x0000000609ff7210 */ /* 0x000fe20007f3e0ff */
[----:B------:R-:W-:-:S04]  /*54a0*/  IMAD.MOV.U32 R4, RZ, RZ, R7 ;  /* 0x000000ffff047224 */ /* 0x000fc800078e0007 */
[----:B------:R-:W-:-:S08]  /*54b0*/  IMAD.WIDE.U32.X R4, R15, UR5, R4, P1 ;  /* 0x000000050f047c25 */ /* 0x000fd000088e0404 */
.L_x_108:
[--C-:B------:R-:W-:Y:S01]  /*54c0*/  SHF.R.U64 R8, R4, UR7, R5.reuse ;  /* 0x0000000704087c19 */ /* 0x100fe20008001205 */
[----:B------:R-:W-:Y:S01]  /*54d0*/  ULDC.64 UR4, c[0x0][0x620] ;  /* 0x0001880000047ab9 */ /* 0x000fe20000000a00 */
[----:B------:R-:W-:Y:S01]  /*54e0*/  SHF.R.U32.HI R4, RZ, UR7, R5 ;  /* 0x00000007ff047c19 */ /* 0x000fe20008011605 */
[----:B------:R-:W2:Y:S01]  /*54f0*/  LDC R25, c[0x0][0x144] ;  /* 0x00005100ff197b82 */ /* 0x000ea20000000800 */
[----:B------:R-:W-:Y:S01]  /*5500*/  IADD3 R7, P1, RZ, -R8, RZ ;  /* 0x80000008ff077210 */ /* 0x000fe20007f3e0ff */
[----:B------:R-:W-:Y:S01]  /*5510*/  ULDC.64 UR8, c[0x0][0x640] ;  /* 0x0001900000087ab9 */ /* 0x000fe20000000a00 */
[----:B0-----:R-:W-:Y:S01]  /*5520*/  I2FP.F32.U32 R9, R14 ;  /* 0x0000000e00097245 */ /* 0x001fe20000201000 */
[----:B------:R-:W-:Y:S02]  /*5530*/  ULDC UR6, c[0x0][0x608] ;  /* 0x0001820000067ab9 */ /* 0x000fe40000000800 */
[----:B------:R-:W-:Y:S01]  /*5540*/  IMAD.X R4, RZ, RZ, ~R4, P1 ;  /* 0x000000ffff047224 */ /* 0x000fe200008e0e04 */
[----:B------:R-:W-:Y:S01]  /*5550*/  ISETP.NE.U32.AND P1, PT, RZ, UR8, PT ;  /* 0x00000008ff007c0c */ /* 0x000fe2000bf25070 */
[----:B------:R-:W0:Y:S02]  /*5560*/  LDC R21, c[0x0][0x148] ;  /* 0x00005200ff157b82 */ /* 0x000e240000000800 */
[----:B------:R-:W-:Y:S01]  /*5570*/  IMAD R6, R4, UR4, RZ ;  /* 0x0000000404067c24 */ /* 0x000fe2000f8e02ff */
[----:B------:R-:W-:Y:S01]  /*5580*/  ISETP.NE.AND.EX P1, PT, RZ, UR9, PT, P1 ;  /* 0x00000009ff007c0c */ /* 0x000fe2000bf25310 */
[----:B------:R-:W-:Y:S01]  /*5590*/  IMAD.WIDE.U32 R4, R7, UR4, R16 ;  /* 0x0000000407047c25 */ /* 0x000fe2000f8e0010 */
[----:B------:R-:W-:-:S03]  /*55a0*/  ULDC UR4, c[0x0][0x150] ;  /* 0x0000540000047ab9 */ /* 0x000fc60000000800 */
[----:B------:R-:W-:Y:S02]  /*55b0*/  IMAD R7, R7, UR5, R6 ;  /* 0x0000000507077c24 */ /* 0x000fe4000f8e0206 */
[----:B------:R-:W-:Y:S01]  /*55c0*/  FMUL R6, R9, UR4 ;  /* 0x0000000409067c20 */ /* 0x000fe20008400000 */
[----:B------:R-:W-:Y:S01]  /*55d0*/  ULDC UR4, c[0x0][0x618] ;  /* 0x0001860000047ab9 */ /* 0x000fe20000000800 */
[----:B------:R-:W-:Y:S01]  /*55e0*/  ULDC UR5, c[0x0][0x154] ;  /* 0x0000550000057ab9 */ /* 0x000fe20000000800 */
[----:B------:R-:W-:-:S03]  /*55f0*/  IMAD.IADD R5, R5, 0x1, R7 ;  /* 0x0000000105057824 */ /* 0x000fc600078e0207 */
[----:B------:R-:W3:Y:S02]  /*5600*/  F2I.U32.TRUNC.NTZ R6, R6 ;  /* 0x0000000600067305 */ /* 0x000ee4000020f000 */
[----:B------:R-:W-:Y:S02]  /*5610*/  SHF.R.U64 R9, R4, UR4, R5 ;  /* 0x0000000404097c19 */ /* 0x000fe40008001205 */
[----:B-1----:R-:W-:-:S05]  /*5620*/  I2FP.F32.U32 R4, R12 ;  /* 0x0000000c00047245 */ /* 0x002fca0000201000 */
[----:B------:R-:W-:Y:S01]  /*5630*/  FMUL R22, R4, UR5 ;  /* 0x0000000504167c20 */ /* 0x000fe20008400000 */
[----:B------:R-:W-:Y:S01]  /*5640*/  SHF.R.U32.HI R4, RZ, UR4, R5 ;  /* 0x00000004ff047c19 */ /* 0x000fe20008011605 */
[----:B------:R-:W-:-:S03]  /*5650*/  ULDC UR4, c[0x0][0x658] ;  /* 0x0001960000047ab9 */ /* 0x000fc60000000800 */
[--C-:B------:R-:W-:Y:S01]  /*5660*/  SHF.R.U64 R20, R9, UR6, R4.reuse ;  /* 0x0000000609147c19 */ /* 0x100fe20008001204 */
[----:B------:R-:W1:Y:S01]  /*5670*/  F2I.U32.TRUNC.NTZ R22, R22 ;  /* 0x0000001600167305 */ /* 0x000e62000020f000 */
[----:B------:R-:W-:Y:S01]  /*5680*/  SHF.R.U32.HI R5, RZ, UR6, R4 ;  /* 0x00000006ff057c19 */ /* 0x000fe20008011604 */
[----:B---3--:R-:W-:-:S03]  /*5690*/  IMAD.MOV R6, RZ, RZ, -R6 ;  /* 0x000000ffff067224 */ /* 0x008fc600078e0a06 */
[--C-:B------:R-:W-:Y:S01]  /*56a0*/  SHF.R.U64 R15, R20, UR4, R5.reuse ;  /* 0x00000004140f7c19 */ /* 0x100fe20008001205 */
[----:B--2---:R-:W-:Y:S01]  /*56b0*/  IMAD R14, R25, R6, R14 ;  /* 0x00000006190e7224 */ /* 0x004fe200078e020e */
[----:B------:R-:W-:-:S03]  /*56c0*/  SHF.R.U32.HI R23, RZ, UR4, R5 ;  /* 0x00000004ff177c19 */ /* 0x000fc60008011605 */
[----:B------:R-:W-:Y:S02]  /*56d0*/  IMAD.MOV.U32 R4, RZ, RZ, R15 ;  /* 0x000000ffff047224 */ /* 0x000fe400078e000f */
[----:B------:R-:W-:Y:S01]  /*56e0*/  IMAD.MOV.U32 R5, RZ, RZ, R23 ;  /* 0x000000ffff057224 */ /* 0x000fe200078e0017 */
[----:B-1----:R-:W-:Y:S06]  /*56f0*/  @!P1 BRA `(.L_x_109) ;  /* 0x0000000000289947 */ /* 0x002fec0003800000 */
[----:B------:R-:W-:Y:S02]  /*5700*/  ULDC UR4, c[0x0][0x64c] ;  /* 0x0001930000047ab9 */ /* 0x000fe40000000800 */
[----:B------:R-:W-:-:S05]  /*5710*/  IADD3 R5, P1, R15, UR4, RZ ;  /* 0x000000040f057c10 */ /* 0x000fca000ff3e0ff */
[----:B------:R-:W-:-:S04]  /*5720*/  IMAD.X R23, RZ, RZ, R23, P1 ;  /* 0x000000ffff177224 */ /* 0x000fc800008e0617 */
[----:B------:R-:W-:-:S04]  /*5730*/  IMAD.WIDE.U32 R6, R23, UR8, RZ ;  /* 0x0000000817067c25 */ /* 0x000fc8000f8e00ff */
[----:B------:R-:W-:-:S04]  /*5740*/  IMAD.WIDE.U32 R6, P1, R5, UR9, R6 ;  /* 0x0000000905067c25 */ /* 0x000fc8000f820006 */
[----:B------:R-:W-:-:S04]  /*5750*/  IMAD.WIDE.U32 R4, R5, UR8, RZ ;  /* 0x0000000805047c25 */ /* 0x000fc8000f8e00ff */
[----:B------:R-:W-:Y:S01]  /*5760*/  IMAD.MOV.U32 R4, RZ, RZ, R7 ;  /* 0x000000ffff047224 */ /* 0x000fe200078e0007 */
[----:B------:R-:W-:Y:S01]  /*5770*/  IADD3 RZ, P3, R5, R6, RZ ;  /* 0x0000000605ff7210 */ /* 0x000fe20007f7e0ff */
[----:B------:R-:W-:-:S04]  /*5780*/  IMAD.X R5, RZ, RZ, RZ, P1 ;  /* 0x000000ffff057224 */ /* 0x000fc800008e06ff */
[----:B------:R-:W-:-:S08]  /*5790*/  IMAD.WIDE.U32.X R4, R23, UR9, R4, P3 ;  /* 0x0000000917047c25 */ /* 0x000fd000098e0404 */
.L_x_109:
[----:B------:R-:W-:Y:S01]  /*57a0*/  ISETP.NE.AND P1, PT, R2, 0x1, PT ;  /* 0x000000010200780c */ /* 0x000fe20003f25270 */
[----:B------:R-:W-:Y:S01]  /*57b0*/  ULDC UR4, c[0x0][0x648] ;  /* 0x0001920000047ab9 */ /* 0x000fe20000000800 */
[----:B------:R-:W-:Y:S01]  /*57c0*/  LOP3.LUT R20, R20, UR17, RZ, 0xc0, !PT ;  /* 0x0000001114147c12 */ /* 0x000fe2000f8ec0ff */
[----:B------:R-:W-:Y:S01]  /*57d0*/  IMAD.MOV R22, RZ, RZ, -R22 ;  /* 0x000000ffff167224 */ /* 0x000fe200078e0a16 */
[----:B------:R-:W-:Y:S01]  /*57e0*/  SHF.R.U64 R5, R4, UR4, R5 ;  /* 0x0000000404057c19 */ /* 0x000fe20008001205 */
[----:B------:R-:W-:Y:S01]  /*57f0*/  ULDC UR4, c[0x0][0x638] ;  /* 0x00018e0000047ab9 */ /* 0x000fe20000000800 */
[----:B------:R-:W-:Y:S01]  /*5800*/  LOP3.LUT R6, R9, UR16, RZ, 0xc0, !PT ;  /* 0x0000001009067c12 */ /* 0x000fe2000f8ec0ff */
[----:B------:R-:W-:Y:S02]  /*5810*/  ULDC UR5, c[0x0][0x610] ;  /* 0x0001840000057ab9 */ /* 0x000fe40000000800 */
[----:B------:R-:W-:Y:S02]  /*5820*/  IMAD.MOV R4, RZ, RZ, -R5 ;  /* 0x000000ffff047224 */ /* 0x000fe400078e0a05 */
[----:B------:R-:W-:-:S02]  /*5830*/  IMAD R5, R5, UR18, R20 ;  /* 0x0000001205057c24 */ /* 0x000fc4000f8e0214 */
[----:B0-----:R-:W-:Y:S02]  /*5840*/  @P1 IMAD R14, R21, R22, R12 ;  /* 0x00000016150e1224 */ /* 0x001fe400078e020c */
[----:B------:R-:W-:Y:S01]  /*5850*/  IMAD R15, R4, UR4, R15 ;  /* 0x00000004040f7c24 */ /* 0x000fe2000f8e020f */
[----:B------:R-:W-:Y:S01]  /*5860*/  ULDC UR4, c[0x0][0x600] ;  /* 0x0001800000047ab9 */ /* 0x000fe20000000800 */
[----:B------:R-:W-:Y:S02]  /*5870*/  IMAD R14, R5, UR5, R14 ;  /* 0x00000005050e7c24 */ /* 0x000fe4000f8e020e */
[----:B------:R-:W-:Y:S02]  /*5880*/  IMAD R15, R15, UR4, R6 ;  /* 0x000000040f0f7c24 */ /* 0x000fe4000f8e0206 */
[----:B------:R-:W-:-:S03]  /*5890*/  IMAD.MOV.U32 R4, RZ, RZ, 0x1 ;  /* 0x00000001ff047424 */ /* 0x000fc600078e00ff */
[----:B------:R-:W-:Y:S02]  /*58a0*/  SEL R9, R15, R14, !P1 ;  /* 0x0000000e0f097207 */ /* 0x000fe40004800000 */
[----:B------:R-:W-:-:S07]  /*58b0*/  SEL R7, R14, R15, !P1 ;  /* 0x0000000f0e077207 */ /* 0x000fce0004800000 */
.L_x_107:
[----:B------:R-:W-:Y:S05]  /*58c0*/  BSYNC B1 ;  /* 0x0000000000017941 */ /* 0x000fea0003800000 */
.L_x_106:
[----:B------:R-:W-:-:S13]  /*58d0*/  LOP3.LUT P1, RZ, R4, 0xff, RZ, 0xc0, !PT ;  /* 0x000000ff04ff7812 */ /* 0x000fda000782c0ff */
[----:B------:R-:W-:Y:S05]  /*58e0*/  @P1 BRA `(.L_x_110) ;  /* 0xfffffff400481947 */ /* 0x000fea000383ffff */
[----:B------:R-:W-:Y:S05]  /*58f0*/  BSYNC B0 ;  /* 0x0000000000007941 */ /* 0x000fea0003800000 */
.L_x_98:
[----:B------:R-:W-:-:S03]  /*5900*/  UMOV UR4, 0xffffffff ;  /* 0xffffffff00047882 */ /* 0x000fc60000000000 */
[----:B------:R-:W-:Y:S05]  /*5910*/  BRA.DIV UR4, `(.L_x_111) ;  /* 0x0000000204d07947 */ /* 0x000fea000b800000 */
[----:B------:R-:W-:-:S13]  /*5920*/  ELECT P6, URZ, PT ;  /* 0x00000000003f782f */ /* 0x000fda00038c0000 */
.L_x_123:
[----:B------:R-:W-:Y:S04]  /*5930*/  BSSY B0, `(.L_x_112) ;  /* 0x0000019000007945 */ /* 0x000fe80003800000 */
[----:B------:R-:W-:Y:S05]  /*5940*/  @!P6 BRA `(.L_x_113) ;  /* 0x00000000005ce947 */ /* 0x000fea0003800000 */
[----:B------:R-:W-:-:S04]  /*5950*/  LOP3.LUT R19, R19, 0x2, RZ, 0xfc, !PT ;  /* 0x0000000213137812 */ /* 0x000fc800078efcff */
[----:B------:R-:W-:-:S13]  /*5960*/  ISETP.NE.AND P0, PT, R19, 0x3, PT ;  /* 0x000000031300780c */ /* 0x000fda0003f05270 */
[----:B------:R-:W-:Y:S05]  /*5970*/  @!P0 BRA `(.L_x_114) ;  /* 0x0000000000048947 */ /* 0x000fea0003800000 */
[----:B------:R-:W-:Y:S01]  /*5980*/  BPT.TRAP 0x1 ;  /* 0x000000040000795c */ /* 0x000fe20000300000 */
.L_x_114:
[----:B------:R-:W0:Y:S01]  /*5990*/  S2R R5, SR_CgaCtaId ;  /* 0x0000000000057919 */ /* 0x000e220000008800 */
[----:B------:R-:W-:Y:S02]  /*59a0*/  MOV R2, 0x400 ;  /* 0x0000040000027802 */ /* 0x000fe40000000f00 */
[----:B------:R-:W-:Y:S02]  /*59b0*/  SHF.L.U32 R4, R3, 0x1f, RZ ;  /* 0x0000001f03047819 */ /* 0x000fe400000006ff */
[----:B0-----:R-:W-:-:S05]  /*59c0*/  LEA R5, R5, R2, 0x18 ;  /* 0x0000000205057211 */ /* 0x001fca00078ec0ff */
[----:B------:R-:W-:-:S04]  /*59d0*/  VIADD R5, R5, 0x10 ;  /* 0x0000001005057836 */ /* 0x000fc80000000000 */
[C---:B------:R-:W-:Y:S02]  /*59e0*/  IMAD R7, R0.reuse, 0x8, R5 ;  /* 0x0000000800077824 */ /* 0x040fe400078e0205 */
[----:B------:R-:W-:Y:S02]  /*59f0*/  VIADD R0, R0, 0x1 ;  /* 0x0000000100007836 */ /* 0x000fe40000000000 */
[----:B------:R-:W0:Y:S03]  /*5a00*/  SYNCS.PHASECHK.TRANS64.TRYWAIT P0, [R7+URZ], R4 ;  /* 0x00000004070075a7 */ /* 0x000e26000800017f */
[----:B------:R-:W-:-:S04]  /*5a10*/  ISETP.NE.AND P1, PT, R0, 0x2, PT ;  /* 0x000000020000780c */ /* 0x000fc80003f25270 */
[----:B------:R-:W-:Y:S02]  /*5a20*/  SEL R2, RZ, 0x1, P1 ;  /* 0x00000001ff027807 */ /* 0x000fe40000800000 */
[----:B------:R-:W-:Y:S02]  /*5a30*/  SEL R0, R0, RZ, P1 ;  /* 0x000000ff00007207 */ /* 0x000fe40000800000 */
[----:B------:R-:W-:Y:S01]  /*5a40*/  LOP3.LUT R2, R3, R2, RZ, 0x3c, !PT ;  /* 0x0000000203027212 */ /* 0x000fe200078e3cff */
[----:B0-----:R-:W-:Y:S06]  /*5a50*/  @!P0 BRA `(.L_x_115) ;  /* 0x0000000000a08947 */ /* 0x001fec0003800000 */
.L_x_124:
[----:B------:R-:W-:Y:S01]  /*5a60*/  IMAD R5, R0, 0x8, R5 ;  /* 0x0000000800057824 */ /* 0x000fe200078e0205 */
[----:B------:R-:W-:-:S07]  /*5a70*/  SHF.L.U32 R0, R2, 0x1f, RZ ;  /* 0x0000001f02007819 */ /* 0x000fce00000006ff */
.L_x_116:
[----:B-1----:R1:W2:Y:S02]  /*5a80*/  SYNCS.PHASECHK.TRANS64.TRYWAIT P0, [R5+URZ], R0 ;  /* 0x00000000050075a7 */ /* 0x0022a4000800017f */
[----:B--2---:R-:W-:Y:S05]  /*5a90*/  @!P0 NANOSLEEP.SYNCS 0x989680 ;  /* 0x009896800000895d */ /* 0x004fea0003900000 */
[----:B------:R-:W2:Y:S02]  /*5aa0*/  @!P0 SYNCS.PHASECHK.TRANS64 P0, [R5+URZ], R0 ;  /* 0x00000000050085a7 */ /* 0x000ea4000800007f */
[----:B--2---:R-:W-:Y:S05]  /*5ab0*/  @!P0 BRA `(.L_x_116) ;  /* 0xfffffffc00f08947 */ /* 0x004fea000383ffff */
.L_x_113:
[----:B------:R-:W-:Y:S05]  /*5ac0*/  BSYNC B0 ;  /* 0x0000000000007941 */ /* 0x000fea0003800000 */
.L_x_112:
[----:B------:R-:W-:Y:S05]  /*5ad0*/  EXIT ;  /* 0x000000000000794d */ /* 0x000fea0003800000 */
.L_x_17:
[----:B---3--:R3:W4:Y:S02]  /*5ae0*/  SYNCS.PHASECHK.TRANS64.TRYWAIT P1, [R3+URZ], R0 ;  /* 0x00000000030075a7 */ /* 0x008724000802017f */
[----:B----4-:R-:W-:Y:S05]  /*5af0*/  @!P1 NANOSLEEP.SYNCS 0x989680 ;  /* 0x009896800000995d */ /* 0x010fea0003900000 */
[----:B------:R-:W4:Y:S02]  /*5b00*/  @!P1 SYNCS.PHASECHK.TRANS64 P1, [R3+URZ], R0 ;  /* 0x00000000030095a7 */ /* 0x000f24000802007f */
[----:B----4-:R-:W-:Y:S05]  /*5b10*/  @!P1 BRA `(.L_x_17) ;  /* 0xfffffffc00f09947 */ /* 0x010fea000383ffff */
[----:B------:R-:W-:Y:S05]  /*5b20*/  BRA `(.L_x_16) ;  /* 0xffffffb400a87947 */ /* 0x000fea000383ffff */
.L_x_22:
[----:B-1----:R-:W-:-:S04]  /*5b30*/  IMAD.U32 R4, RZ, RZ, UR8 ;  /* 0x00000008ff047e24 */ /* 0x002fc8000f8e00ff */
[----:B------:R1:W2:Y:S03]  /*5b40*/  SYNCS.PHASECHK.TRANS64.TRYWAIT P1, [R4+URZ], R3 ;  /* 0x00000003040075a7 */ /* 0x0002a6000802017f */
[----:B--2---:R-:W-:Y:S05]  /*5b50*/  @!P1 NANOSLEEP.SYNCS 0x989680 ;  /* 0x009896800000995d */ /* 0x004fea0003900000 */
[----:B------:R-:W2:Y:S02]  /*5b60*/  @!P1 SYNCS.PHASECHK.TRANS64 P1, [R4+URZ], R3 ;  /* 0x00000003040095a7 */ /* 0x000ea4000802007f */
[----:B--2---:R-:W-:Y:S05]  /*5b70*/  @!P1 BRA `(.L_x_22) ;  /* 0xfffffffc00ec9947 */ /* 0x004fea000383ffff */
[----:B------:R-:W-:Y:S05]  /*5b80*/  BRA `(.L_x_21) ;  /* 0xffffffb800887947 */ /* 0x000fea000383ffff */
.L_x_99:
[----:B------:R-:W-:Y:S01]  /*5b90*/  BSSY B1, `(.L_x_117) ;  /* 0x0000006000017945 */ /* 0x000fe20003800000 */
[----:B------:R-:W-:-:S07]  /*5ba0*/  IMAD.MOV.U32 R15, RZ, RZ, -0x1 ;  /* 0xffffffffff0f7424 */ /* 0x000fce00078e00ff */
[----:B------:R-:W-:Y:S05]  /*5bb0*/  WARPSYNC.COLLECTIVE R15, `(.L_x_118) ;  /* 0x000000000f0c7348 */ /* 0x000fea0003c00000 */
[----:B------:R-:W-:Y:S02]  /*5bc0*/  ELECT P6, UR62, PT ;  /* 0x00000000003e782f */ /* 0x000fe400038c0000 */
[----:B------:R-:W-:Y:S01]  /*5bd0*/  MOV R14, UR62 ;  /* 0x0000003e000e7c02 */ /* 0x000fe20008000f00 */
[----:B------:R-:W-:Y:S10]  /*5be0*/  ENDCOLLECTIVE ;  /* 0x000000000000791b */ /* 0x000ff40003800000 */
.L_x_118:
[----:B------:R-:W-:Y:S05]  /*5bf0*/  BSYNC B1 ;  /* 0x0000000000017941 */ /* 0x000fea0003800000 */
.L_x_117:
[----:B------:R-:W-:Y:S05]  /*5c00*/  BRA `(.L_x_119) ;  /* 0xfffffff0008c7947 */ /* 0x000fea000383ffff */
.L_x_102:
[----:B0-----:R0:W1:Y:S02]  /*5c10*/  SYNCS.PHASECHK.TRANS64.TRYWAIT P1, [R12+URZ+0x10], R7 ;  /* 0x000010070c0075a7 */ /* 0x001064000802017f */
[----:B-1----:R-:W-:Y:S05]  /*5c20*/  @!P1 NANOSLEEP.SYNCS 0x989680 ;  /* 0x009896800000995d */ /* 0x002fea0003900000 */
[----:B------:R-:W1:Y:S02]  /*5c30*/  @!P1 SYNCS.PHASECHK.TRANS64 P1, [R12+URZ+0x10], R7 ;  /* 0x000010070c0095a7 */ /* 0x000e64000802007f */
[----:B-1----:R-:W-:Y:S05]  /*5c40*/  @!P1 BRA `(.L_x_102) ;  /* 0xfffffffc00f09947 */ /* 0x002fea000383ffff */
[----:B------:R-:W-:Y:S05]  /*5c50*/  BRA `(.L_x_120) ;  /* 0xfffffff000c07947 */ /* 0x000fea000383ffff */
.L_x_111:
[----:B------:R-:W-:Y:S01]  /*5c60*/  BSSY B0, `(.L_x_121) ;  /* 0x0000006000007945 */ /* 0x000fe20003800000 */
[----:B------:R-:W-:-:S07]  /*5c70*/  IMAD.MOV.U32 R15, RZ, RZ, -0x1 ;  /* 0xffffffffff0f7424 */ /* 0x000fce00078e00ff */
[----:B------:R-:W-:Y:S05]  /*5c80*/  WARPSYNC.COLLECTIVE R15, `(.L_x_122) ;  /* 0x000000000f0c7348 */ /* 0x000fea0003c00000 */
[----:B------:R-:W-:Y:S02]  /*5c90*/  ELECT P6, UR62, PT ;  /* 0x00000000003e782f */ /* 0x000fe400038c0000 */
[----:B------:R-:W-:Y:S01]  /*5ca0*/  MOV R14, UR62 ;  /* 0x0000003e000e7c02 */ /* 0x000fe20008000f00 */
[----:B------:R-:W-:Y:S10]  /*5cb0*/  ENDCOLLECTIVE ;  /* 0x000000000000791b */ /* 0x000ff40003800000 */
.L_x_122:
[----:B------:R-:W-:Y:S05]  /*5cc0*/  BSYNC B0 ;  /* 0x0000000000007941 */ /* 0x000fea0003800000 */
.L_x_121:
[----:B------:R-:W-:Y:S05]  /*5cd0*/  BRA `(.L_x_123) ;  /* 0xfffffffc00147947 */ /* 0x000fea000383ffff */
.L_x_115:
[----:B0-----:R0:W1:Y:S02]  /*5ce0*/  SYNCS.PHASECHK.TRANS64.TRYWAIT P0, [R7+URZ], R4 ;  /* 0x00000004070075a7 */ /* 0x001064000800017f */
[----:B-1----:R-:W-:Y:S05]  /*5cf0*/  @!P0 NANOSLEEP.SYNCS 0x989680 ;  /* 0x009896800000895d */ /* 0x002fea0003900000 */
[----:B------:R-:W1:Y:S02]  /*5d00*/  @!P0 SYNCS.PHASECHK.TRANS64 P0, [R7+URZ], R4 ;  /* 0x00000004070085a7 */ /* 0x000e64000800007f */
[----:B-1----:R-:W-:Y:S05]  /*5d10*/  @!P0 BRA `(.L_x_115) ;  /* 0xfffffffc00f08947 */ /* 0x002fea000383ffff */
[----:B------:R-:W-:Y:S05]  /*5d20*/  BRA `(.L_x_124) ;  /* 0xfffffffc004c7947 */ /* 0x000fea000383ffff */
.L_x_125:
[----:B------:R-:W-:-:S00]  /*5d30*/  BRA `(.L_x_125) ;  /* 0xfffffffc00fc7947 */ /* 0x000fc0000383ffff */
[----:B------:R-:W-:-:S00]  /*5d40*/  NOP ;  /* 0x0000000000007918 */ /* 0x000fc00000000000 */
        /* <DEDUP_REMOVED lines=11> */
.L_x_126:


//--------------------- .nv.global.init           --------------------------
	.section	.nv.global.init,"aw",@progbits
.nv.global.init:
	.type		$str$22,@object
	.size		$str$22,($str$23 - $str$22)
$str$22:
        /*0000*/ 	.byte	0x6b, 0x5f, 0x74, 0x69, 0x6c, 0x65, 0x5f, 0x63, 0x6f, 0x75, 0x6e, 0x74, 0x20, 0x3e, 0x3d, 0x20
        /*0010*/ 	.byte	0x31, 0x00
	.type		$str$23,@object
	.size		$str$23,(__unnamed_1 - $str$23)
$str$23:
        /*0012*/ 	.byte	0x2f, 0x74, 0x6d, 0x70, 0x2f, 0x63, 0x75, 0x74, 0x6c, 0x61, 0x73, 0x73, 0x5f, 0x73, 0x77, 0x65
        /*0022*/ 	.byte	0x65, 0x70, 0x5f, 0x73, 0x72, 0x63, 0x2f, 0x69, 0x6e, 0x63, 0x6c, 0x75, 0x64, 0x65, 0x2f, 0x63
        /*0032*/ 	.byte	0x75, 0x74, 0x6c, 0x61, 0x73, 0x73, 0x2f, 0x67, 0x65, 0x6d, 0x6d, 0x2f, 0x63, 0x6f, 0x6c, 0x6c
        /*0042*/ 	.byte	0x65, 0x63, 0x74, 0x69, 0x76, 0x65, 0x2f, 0x73, 0x6d, 0x39, 0x30, 0x5f, 0x6d, 0x6d, 0x61, 0x5f
        /*0052*/ 	.byte	0x74, 0x6d, 0x61, 0x5f, 0x67, 0x6d, 0x6d, 0x61, 0x5f, 0x73, 0x73, 0x5f, 0x77, 0x61, 0x72, 0x70
        /*0062*/ 	.byte	0x73, 0x70, 0x65, 0x63, 0x69, 0x61, 0x6c, 0x69, 0x7a, 0x65, 0x64, 0x2e, 0x68, 0x70, 0x70, 0x00
	.type		__unnamed_1,@object
	.size		__unnamed_1,(.L_0 - __unnamed_1)
__unnamed_1:
        /*0072*/ 	.byte	0x76, 0x6f, 0x69, 0x64, 0x20, 0x63, 0x75, 0x74, 0x6c, 0x61, 0x73, 0x73, 0x3a, 0x3a, 0x67, 0x65
        /* <DEDUP_REMOVED lines=176> */
        /*0b82*/ 	.byte	0x3a, 0x3a, 0x69, 0x64, 0x65, 0x6e, 0x74, 0x69, 0x74, 0x79, 0x5d, 0x00
.L_0:


//--------------------- .nv.shared._ZN7cutlass13device_kernelINS_4gemm6kernel13GemmUniversalIN4cute5tupleIJiiiiEEENS1_10collective13CollectiveMmaINS1_34MainloopSm90TmaGmmaWarpSpecializedILi2ENS5_IJNS4_1CILi1EEESB_SB_EEENS1_35KernelTmaWarpSpecializedCooperativeEEENS5_IJNSA_ILi128EEENSA_ILi64EEENSA_ILi32EEEEEENS_10tfloat32_tENS5_IJlSB_lEEESJ_SK_NS4_8TiledMMAINS4_8MMA_AtomIJNS4_4SM904GMMA29MMA_64x64x8_F32TF32TF32_SS_TNILNSO_7ScaleInE1ELSQ_1EEEEEENS4_6LayoutINS5_IJNSA_ILi2EEESB_SB_EEENS5_IJSB_NSA_ILi0EEESW_EEEEENS5_IJNS4_10UnderscoreESZ_SZ_EEEEENS4_13SM90_TMA_LOADENS4_14ComposedLayoutINS4_7SwizzleILi3ELi4ELi3EEENS4_18smem_ptr_flag_bitsILi32EEENST_INS5_IJNSA_ILi8EEESH_EEENS5_IJSH_SB_EEEEEEEvNS4_8identityES12_S1C_vS1D_EENS_8epilogue10collective6detail29Sm90TmaWarpSpecializedAdapterINS1G_15DefaultEpilogueISJ_SK_SK_NS1F_6thread17LinearCombinationISJ_Li1EffLNS1K_9ScaleType4KindE0ELNS_15FloatRoundStyleE2ESJ_EENS1_15EpilogueDefaultEEEEEvvEEEEvNT_6ParamsE --------------------------
	.section	.nv.shared._ZN7cutlass13device_kernelINS_4gemm6kernel13GemmUniversalIN4cute5tupleIJiiiiEEENS1_10collective13CollectiveMmaINS1_34MainloopSm90TmaGmmaWarpSpecializedILi2ENS5_IJNS4_1CILi1EEESB_SB_EEENS1_35KernelTmaWarpSpecializedCooperativeEEENS5_IJNSA_ILi128EEENSA_ILi64EEENSA_ILi32EEEEEENS_10tfloat32_tENS5_IJlSB_lEEESJ_SK_NS4_8TiledMMAINS4_8MMA_AtomIJNS4_4SM904GMMA29MMA_64x64x8_F32TF32TF32_SS_TNILNSO_7ScaleInE1ELSQ_1EEEEEENS4_6LayoutINS5_IJNSA_ILi2EEESB_SB_EEENS5_IJSB_NSA_ILi0EEESW_EEEEENS5_IJNS4_10UnderscoreESZ_SZ_EEEEENS4_13SM90_TMA_LOADENS4_14ComposedLayoutINS4_7SwizzleILi3ELi4ELi3EEENS4_18smem_ptr_flag_bitsILi32EEENST_INS5_IJNSA_ILi8EEESH_EEENS5_IJSH_SB_EEEEEEEvNS4_8identityES12_S1C_vS1D_EENS_8epilogue10collective6detail29Sm90TmaWarpSpecializedAdapterINS1G_15DefaultEpilogueISJ_SK_SK_NS1F_6thread17LinearCombinationISJ_Li1EffLNS1K_9ScaleType4KindE0ELNS_15FloatRoundStyleE2ESJ_EENS1_15EpilogueDefaultEEEEEvvEEEEvNT_6ParamsE,"aw",@nobits
	.sectionflags	@""
	.align	16
	.zero		1024


//--------------------- .nv.shared.reserved.0     --------------------------
	.section	.nv.shared.reserved.0,"aw",@nobits
	.weak		__nv_reservedSMEM_offset_0_alias
	.size		__nv_reservedSMEM_offset_0_alias, 0, 0
	.other		__nv_reservedSMEM_offset_0_alias,@"STO_CUDA_RESERVED_SHARED STV_DEFAULT"
__nv_reservedSMEM_offset_0_alias:
	.zero		0


//--------------------- .nv.global                --------------------------
	.section	.nv.global,"aw",@nobits
.nv.global:
	.type		_ZN40_INTERNAL_d73e2b5c_4_k_cu_928d4d15_280214cute1_E,@object
	.size		_ZN40_INTERNAL_d73e2b5c_4_k_cu_928d4d15_280214cute1_E,(_ZN40_INTERNAL_d73e2b5c_4_k_cu_928d4d15_280214cuda3std3__45__cpo6cbeginE - _ZN40_INTERNAL_d73e2b5c_4_k_cu_928d4d15_280214cute1_E)
_ZN40_INTERNAL_d73e2b5c_4_k_cu_928d4d15_280214cute1_E:
	.zero		1
	.type		_ZN40_INTERNAL_d73e2b5c_4_k_cu_928d4d15_280214cuda3std3__45__cpo6cbeginE,@object
	.size		_ZN40_INTERNAL_d73e2b5c_4_k_cu_928d4d15_280214cuda3std3__45__cpo6cbeginE,(_ZN40_INTERNAL_d73e2b5c_4_k_cu_928d4d15_280214cuda3std3__48in_placeE - _ZN40_INTERNAL_d73e2b5c_4_k_cu_928d4d15_280214cuda3std3__45__cpo6cbeginE)
_ZN40_INTERNAL_d73e2b5c_4_k_cu_928d4d15_280214cuda3std3__45__cpo6cbeginE:
	.zero		1
	.type		_ZN40_INTERNAL_d73e2b5c_4_k_cu_928d4d15_280214cuda3std3__48in_placeE,@object
	.size		_ZN40_INTERNAL_d73e2b5c_4_k_cu_928d4d15_280214cuda3std3__48in_placeE,(_ZN40_INTERNAL_d73e2b5c_4_k_cu_928d4d15_280214cuda3std6ranges3__45__cpo9iter_moveE - _ZN40_INTERNAL_d73e2b5c_4_k_cu_928d4d15_280214cuda3std3__48in_placeE)
_ZN40_INTERNAL_d73e2b5c_4_k_cu_928d4d15_280214cuda3std3__48in_placeE:
	.zero		1
	.type		_ZN40_INTERNAL_d73e2b5c_4_k_cu_928d4d15_280214cuda3std6ranges3__45__cpo9iter_moveE,@object
	.size		_ZN40_INTERNAL_d73e2b5c_4_k_cu_928d4d15_280214cuda3std6ranges3__45__cpo9iter_moveE,(_ZN40_INTERNAL_d73e2b5c_4_k_cu_928d4d15_280214cuda3std3__45__cpo5beginE - _ZN40_INTERNAL_d73e2b5c_4_k_cu_928d4d15_280214cuda3std6ranges3__45__cpo9iter_moveE)
_ZN40_INTERNAL_d73e2b5c_4_k_cu_928d4d15_280214cuda3std6ranges3__45__cpo9iter_moveE:
	.zero		1
	.type		_ZN40_INTERNAL_d73e2b5c_4_k_cu_928d4d15_280214cuda3std3__45__cpo5beginE,@object
	.size		_ZN40_INTERNAL_d73e2b5c_4_k_cu_928d4d15_280214cuda3std3__45__cpo5beginE,(_ZN40_INTERNAL_d73e2b5c_4_k_cu_928d4d15_280214cuda3std3__442_GLOBAL__N__d73e2b5c_4_k_cu_928d4d15_280216ignoreE - _ZN40_INTERNAL_d73e2b5c_4_k_cu_928d4d15_280214cuda3std3__45__cpo5beginE)
_ZN40_INTERNAL_d73e2b5c_4_k_cu_928d4d15_280214cuda3std3__45__cpo5beginE:
	.zero		1
	.type		_ZN40_INTERNAL_d73e2b5c_4_k_cu_928d4d15_280214cuda3std3__442_GLOBAL__N__d73e2b5c_4_k_cu_928d4d15_280216ignoreE,@object
	.size		_ZN40_INTERNAL_d73e2b5c_4_k_cu_928d4d15_280214cuda3std3__442_GLOBAL__N__d73e2b5c_4_k_cu_928d4d15_280216ignoreE,(_ZN40_INTERNAL_d73e2b5c_4_k_cu_928d4d15_280214cute7productE - _ZN40_INTERNAL_d73e2b5c_4_k_cu_928d4d15_280214cuda3std3__442_GLOBAL__N__d73e2b5c_4_k_cu_928d4d15_280216ignoreE)
_ZN40_INTERNAL_d73e2b5c_4_k_cu_928d4d15_280214cuda3std3__442_GLOBAL__N__d73e2b5c_4_k_cu_928d4d15_280216ignoreE:
	.zero		1
	.type		_ZN40_INTERNAL_d73e2b5c_4_k_cu_928d4d15_280214cute7productE,@object
	.size		_ZN40_INTERNAL_d73e2b5c_4_k_cu_928d4d15_280214cute7productE,(_ZN40_INTERNAL_d73e2b5c_4_k_cu_928d4d15_280214cuda3std3__45__cpo3endE - _ZN40_INTERNAL_d73e2b5c_4_k_cu_928d4d15_280214cute7productE)
_ZN40_INTERNAL_d73e2b5c_4_k_cu_928d4d15_280214cute7productE:
	.zero		1
	.type		_ZN40_INTERNAL_d73e2b5c_4_k_cu_928d4d15_280214cuda3std3__45__cpo3endE,@object
	.size		_ZN40_INTERNAL_d73e2b5c_4_k_cu_928d4d15_280214cuda3std3__45__cpo3endE,(_ZN40_INTERNAL_d73e2b5c_4_k_cu_928d4d15_280214cuda3std3__419piecewise_constructE - _ZN40_INTERNAL_d73e2b5c_4_k_cu_928d4d15_280214cuda3std3__45__cpo3endE)
_ZN40_INTERNAL_d73e2b5c_4_k_cu_928d4d15_280214cuda3std3__45__cpo3endE:
	.zero		1
	.type		_ZN40_INTERNAL_d73e2b5c_4_k_cu_928d4d15_280214cuda3std3__419piecewise_constructE,@object
	.size		_ZN40_INTERNAL_d73e2b5c_4_k_cu_928d4d15_280214cuda3std3__419piecewise_constructE,(_ZN40_INTERNAL_d73e2b5c_4_k_cu_928d4d15_280214cuda3std3__45__cpo4cendE - _ZN40_INTERNAL_d73e2b5c_4_k_cu_928d4d15_280214cuda3std3__419piecewise_constructE)
_ZN40_INTERNAL_d73e2b5c_4_k_cu_928d4d15_280214cuda3std3__419piecewise_constructE:
	.zero		1
	.type		_ZN40_INTERNAL_d73e2b5c_4_k_cu_928d4d15_280214cuda3std3__45__cpo4cendE,@object
	.size		_ZN40_INTERNAL_d73e2b5c_4_k_cu_928d4d15_280214cuda3std3__45__cpo4cendE,(_ZN40_INTERNAL_d73e2b5c_4_k_cu_928d4d15_280214cuda3std6ranges3__45__cpo4swapE - _ZN40_INTERNAL_d73e2b5c_4_k_cu_928d4d15_280214cuda3std3__45__cpo4cendE)
_ZN40_INTERNAL_d73e2b5c_4_k_cu_928d4d15_280214cuda3std3__45__cpo4cendE:
	.zero		1
	.type		_ZN40_INTERNAL_d73e2b5c_4_k_cu_928d4d15_280214cuda3std6ranges3__45__cpo4swapE,@object
	.size		_ZN40_INTERNAL_d73e2b5c_4_k_cu_928d4d15_280214cuda3std6ranges3__45__cpo4swapE,(.L_8 - _ZN40_INTERNAL_d73e2b5c_4_k_cu_928d4d15_280214cuda3std6ranges3__45__cpo4swapE)
_ZN40_INTERNAL_d73e2b5c_4_k_cu_928d4d15_280214cuda3std6ranges3__45__cpo4swapE:
	.zero		1
.L_8:


//--------------------- .nv.constant0._ZN7cutlass13device_kernelINS_4gemm6kernel13GemmUniversalIN4cute5tupleIJiiiiEEENS1_10collective13CollectiveMmaINS1_34MainloopSm90TmaGmmaWarpSpecializedILi2ENS5_IJNS4_1CILi1EEESB_SB_EEENS1_35KernelTmaWarpSpecializedCooperativeEEENS5_IJNSA_ILi128EEENSA_ILi64EEENSA_ILi32EEEEEENS_10tfloat32_tENS5_IJlSB_lEEESJ_SK_NS4_8TiledMMAINS4_8MMA_AtomIJNS4_4SM904GMMA29MMA_64x64x8_F32TF32TF32_SS_TNILNSO_7ScaleInE1ELSQ_1EEEEEENS4_6LayoutINS5_IJNSA_ILi2EEESB_SB_EEENS5_IJSB_NSA_ILi0EEESW_EEEEENS5_IJNS4_10UnderscoreESZ_SZ_EEEEENS4_13SM90_TMA_LOADENS4_14ComposedLayoutINS4_7SwizzleILi3ELi4ELi3EEENS4_18smem_ptr_flag_bitsILi32EEENST_INS5_IJNSA_ILi8EEESH_EEENS5_IJSH_SB_EEEEEEEvNS4_8identityES12_S1C_vS1D_EENS_8epilogue10collective6detail29Sm90TmaWarpSpecializedAdapterINS1G_15DefaultEpilogueISJ_SK_SK_NS1F_6thread17LinearCombinationISJ_Li1EffLNS1K_9ScaleType4KindE0ELNS_15FloatRoundStyleE2ESJ_EENS1_15EpilogueDefaultEEEEEvvEEEEvNT_6ParamsE --------------------------
	.section	.nv.constant0._ZN7cutlass13device_kernelINS_4gemm6kernel13GemmUniversalIN4cute5tupleIJiiiiEEENS1_10collective13CollectiveMmaINS1_34MainloopSm90TmaGmmaWarpSpecializedILi2ENS5_IJNS4_1CILi1EEESB_SB_EEENS1_35KernelTmaWarpSpecializedCooperativeEEENS5_IJNSA_ILi128EEENSA_ILi64EEENSA_ILi32EEEEEENS_10tfloat32_tENS5_IJlSB_lEEESJ_SK_NS4_8TiledMMAINS4_8MMA_AtomIJNS4_4SM904GMMA29MMA_64x64x8_F32TF32TF32_SS_TNILNSO_7ScaleInE1ELSQ_1EEEEEENS4_6LayoutINS5_IJNSA_ILi2EEESB_SB_EEENS5_IJSB_NSA_ILi0EEESW_EEEEENS5_IJNS4_10UnderscoreESZ_SZ_EEEEENS4_13SM90_TMA_LOADENS4_14ComposedLayoutINS4_7SwizzleILi3ELi4ELi3EEENS4_18smem_ptr_flag_bitsILi32EEENST_INS5_IJNSA_ILi8EEESH_EEENS5_IJSH_SB_EEEEEEEvNS4_8identityES12_S1C_vS1D_EENS_8epilogue10collective6detail29Sm90TmaWarpSpecializedAdapterINS1G_15DefaultEpilogueISJ_SK_SK_NS1F_6thread17LinearCombinationISJ_Li1EffLNS1K_9ScaleType4KindE0ELNS_15FloatRoundStyleE2ESJ_EENS1_15EpilogueDefaultEEEEEvvEEEEvNT_6ParamsE,"a",@progbits
	.sectionflags	@""
	.align	4
.nv.constant0._ZN7cutlass13device_kernelINS_4gemm6kernel13GemmUniversalIN4cute5tupleIJiiiiEEENS1_10collective13CollectiveMmaINS1_34MainloopSm90TmaGmmaWarpSpecializedILi2ENS5_IJNS4_1CILi1EEESB_SB_EEENS1_35KernelTmaWarpSpecializedCooperativeEEENS5_IJNSA_ILi128EEENSA_ILi64EEENSA_ILi32EEEEEENS_10tfloat32_tENS5_IJlSB_lEEESJ_SK_NS4_8TiledMMAINS4_8MMA_AtomIJNS4_4SM904GMMA29MMA_64x64x8_F32TF32TF32_SS_TNILNSO_7ScaleInE1ELSQ_1EEEEEENS4_6LayoutINS5_IJNSA_ILi2EEESB_SB_EEENS5_IJSB_NSA_ILi0EEESW_EEEEENS5_IJNS4_10UnderscoreESZ_SZ_EEEEENS4_13SM90_TMA_LOADENS4_14ComposedLayoutINS4_7SwizzleILi3ELi4ELi3EEENS4_18smem_ptr_flag_bitsILi32EEENST_INS5_IJNSA_ILi8EEESH_EEENS5_IJSH_SB_EEEEEEEvNS4_8identityES12_S1C_vS1D_EENS_8epilogue10collective6detail29Sm90TmaWarpSpecializedAdapterINS1G_15DefaultEpilogueISJ_SK_SK_NS1F_6thread17LinearCombinationISJ_Li1EffLNS1K_9ScaleType4KindE0ELNS_15FloatRoundStyleE2ESJ_EENS1_15EpilogueDefaultEEEEEvvEEEEvNT_6ParamsE:
	.zero		1664


//--------------------- SYMBOLS --------------------------

	.type		.nv.reservedSmem.offset0,@object
	.size		.nv.reservedSmem.offset0,0x4
	.type		__assertfail,@function
